//
// Generated by NVIDIA NVVM Compiler
//
// Compiler Build ID: CL-36424714
// Cuda compilation tools, release 13.0, V13.0.88
// Based on NVVM 20.0.0
//

.version 9.0
.target sm_100
.address_size 64

	// .globl	_Z8updateP1PfS_S_S_S_S_S_fiiii

.visible .entry _Z8updateP1PfS_S_S_S_S_S_fiiii(
	.param .u64 .ptr .align 1 _Z8updateP1PfS_S_S_S_S_S_fiiii_param_0,
	.param .u64 .ptr .align 1 _Z8updateP1PfS_S_S_S_S_S_fiiii_param_1,
	.param .u64 .ptr .align 1 _Z8updateP1PfS_S_S_S_S_S_fiiii_param_2,
	.param .u64 .ptr .align 1 _Z8updateP1PfS_S_S_S_S_S_fiiii_param_3,
	.param .u64 .ptr .align 1 _Z8updateP1PfS_S_S_S_S_S_fiiii_param_4,
	.param .u64 .ptr .align 1 _Z8updateP1PfS_S_S_S_S_S_fiiii_param_5,
	.param .u64 .ptr .align 1 _Z8updateP1PfS_S_S_S_S_S_fiiii_param_6,
	.param .f32 _Z8updateP1PfS_S_S_S_S_S_fiiii_param_7,
	.param .u32 _Z8updateP1PfS_S_S_S_S_S_fiiii_param_8,
	.param .u32 _Z8updateP1PfS_S_S_S_S_S_fiiii_param_9,
	.param .u32 _Z8updateP1PfS_S_S_S_S_S_fiiii_param_10,
	.param .u32 _Z8updateP1PfS_S_S_S_S_S_fiiii_param_11
)
{
	.reg .pred 	%p<13>;
	.reg .b32 	%r<46>;
	.reg .b32 	%f<122>;
	.reg .b64 	%rd<81>;

	ld.param.u64 	%rd5, [_Z8updateP1PfS_S_S_S_S_S_fiiii_param_0];
	ld.param.u64 	%rd6, [_Z8updateP1PfS_S_S_S_S_S_fiiii_param_1];
	ld.param.u64 	%rd7, [_Z8updateP1PfS_S_S_S_S_S_fiiii_param_2];
	ld.param.u64 	%rd8, [_Z8updateP1PfS_S_S_S_S_S_fiiii_param_3];
	ld.param.f32 	%f1, [_Z8updateP1PfS_S_S_S_S_S_fiiii_param_7];
	ld.param.u32 	%r19, [_Z8updateP1PfS_S_S_S_S_S_fiiii_param_8];
	ld.param.u32 	%r20, [_Z8updateP1PfS_S_S_S_S_S_fiiii_param_9];
	ld.param.u32 	%r21, [_Z8updateP1PfS_S_S_S_S_S_fiiii_param_10];
	ld.param.u32 	%r22, [_Z8updateP1PfS_S_S_S_S_S_fiiii_param_11];
	cvta.to.global.u64 	%rd1, %rd5;
	cvta.to.global.u64 	%rd2, %rd6;
	cvta.to.global.u64 	%rd3, %rd7;
	cvta.to.global.u64 	%rd4, %rd8;
	mov.u32 	%r23, %ctaid.x;
	mov.u32 	%r24, %ntid.x;
	mov.u32 	%r25, %tid.x;
	mad.lo.s32 	%r1, %r23, %r24, %r25;
	rem.s32 	%r26, %r1, %r19;
	add.s32 	%r27, %r19, -1;
	setp.eq.s32 	%p1, %r26, %r27;
	@%p1 bra 	$L__BB0_15;
	mul.lo.s32 	%r2, %r20, %r19;
	div.s32 	%r28, %r1, %r2;
	add.s32 	%r29, %r21, -1;
	setp.ge.s32 	%p2, %r28, %r29;
	@%p2 bra 	$L__BB0_15;
	div.s32 	%r30, %r1, %r19;
	rem.s32 	%r31, %r30, %r20;
	add.s32 	%r32, %r20, -1;
	setp.eq.s32 	%p3, %r31, %r32;
	@%p3 bra 	$L__BB0_15;
	add.s32 	%r3, %r22, -1;
	setp.lt.s32 	%p4, %r22, 2;
	@%p4 bra 	$L__BB0_15;
	mul.lo.s32 	%r4, %r2, %r21;
	add.s32 	%r34, %r22, -2;
	and.b32  	%r5, %r3, 7;
	setp.lt.u32 	%p5, %r34, 7;
	mov.b32 	%r44, 0;
	@%p5 bra 	$L__BB0_7;
	and.b32  	%r44, %r3, -8;
	neg.s32 	%r42, %r44;
	mul.lo.s32 	%r35, %r21, %r20;
	mul.lo.s32 	%r36, %r35, %r19;
	shl.b32 	%r8, %r36, 3;
	mul.wide.s32 	%rd12, %r4, 4;
	mov.u32 	%r41, %r1;
$L__BB0_6:
	.pragma "nounroll";
	mul.wide.s32 	%rd9, %r41, 4;
	add.s64 	%rd10, %rd4, %rd9;
	ld.global.f32 	%f2, [%rd10];
	add.s64 	%rd11, %rd3, %rd9;
	ld.global.f32 	%f3, [%rd11];
	add.s64 	%rd13, %rd11, %rd12;
	ld.global.f32 	%f4, [%rd13];
	sub.f32 	%f5, %f3, %f4;
	add.s64 	%rd14, %rd2, %rd9;
	ld.global.f32 	%f6, [%rd14];
	div.rn.f32 	%f7, %f6, %f1;
	add.f32 	%f8, %f5, %f7;
	sub.f32 	%f9, %f2, %f8;
	add.s64 	%rd15, %rd1, %rd9;
	st.global.f32 	[%rd15], %f9;
	add.s64 	%rd16, %rd10, %rd12;
	ld.global.f32 	%f10, [%rd16];
	ld.global.f32 	%f11, [%rd13];
	add.s64 	%rd17, %rd13, %rd12;
	ld.global.f32 	%f12, [%rd17];
	sub.f32 	%f13, %f11, %f12;
	add.s64 	%rd18, %rd14, %rd12;
	ld.global.f32 	%f14, [%rd18];
	div.rn.f32 	%f15, %f14, %f1;
	add.f32 	%f16, %f13, %f15;
	sub.f32 	%f17, %f10, %f16;
	add.s64 	%rd19, %rd15, %rd12;
	st.global.f32 	[%rd19], %f17;
	add.s64 	%rd20, %rd16, %rd12;
	ld.global.f32 	%f18, [%rd20];
	ld.global.f32 	%f19, [%rd17];
	add.s64 	%rd21, %rd17, %rd12;
	ld.global.f32 	%f20, [%rd21];
	sub.f32 	%f21, %f19, %f20;
	add.s64 	%rd22, %rd18, %rd12;
	ld.global.f32 	%f22, [%rd22];
	div.rn.f32 	%f23, %f22, %f1;
	add.f32 	%f24, %f21, %f23;
	sub.f32 	%f25, %f18, %f24;
	add.s64 	%rd23, %rd19, %rd12;
	st.global.f32 	[%rd23], %f25;
	add.s64 	%rd24, %rd20, %rd12;
	ld.global.f32 	%f26, [%rd24];
	ld.global.f32 	%f27, [%rd21];
	add.s64 	%rd25, %rd21, %rd12;
	ld.global.f32 	%f28, [%rd25];
	sub.f32 	%f29, %f27, %f28;
	add.s64 	%rd26, %rd22, %rd12;
	ld.global.f32 	%f30, [%rd26];
	div.rn.f32 	%f31, %f30, %f1;
	add.f32 	%f32, %f29, %f31;
	sub.f32 	%f33, %f26, %f32;
	add.s64 	%rd27, %rd23, %rd12;
	st.global.f32 	[%rd27], %f33;
	add.s64 	%rd28, %rd24, %rd12;
	ld.global.f32 	%f34, [%rd28];
	ld.global.f32 	%f35, [%rd25];
	add.s64 	%rd29, %rd25, %rd12;
	ld.global.f32 	%f36, [%rd29];
	sub.f32 	%f37, %f35, %f36;
	add.s64 	%rd30, %rd26, %rd12;
	ld.global.f32 	%f38, [%rd30];
	div.rn.f32 	%f39, %f38, %f1;
	add.f32 	%f40, %f37, %f39;
	sub.f32 	%f41, %f34, %f40;
	add.s64 	%rd31, %rd27, %rd12;
	st.global.f32 	[%rd31], %f41;
	add.s64 	%rd32, %rd28, %rd12;
	ld.global.f32 	%f42, [%rd32];
	ld.global.f32 	%f43, [%rd29];
	add.s64 	%rd33, %rd29, %rd12;
	ld.global.f32 	%f44, [%rd33];
	sub.f32 	%f45, %f43, %f44;
	add.s64 	%rd34, %rd30, %rd12;
	ld.global.f32 	%f46, [%rd34];
	div.rn.f32 	%f47, %f46, %f1;
	add.f32 	%f48, %f45, %f47;
	sub.f32 	%f49, %f42, %f48;
	add.s64 	%rd35, %rd31, %rd12;
	st.global.f32 	[%rd35], %f49;
	add.s64 	%rd36, %rd32, %rd12;
	ld.global.f32 	%f50, [%rd36];
	ld.global.f32 	%f51, [%rd33];
	add.s64 	%rd37, %rd33, %rd12;
	ld.global.f32 	%f52, [%rd37];
	sub.f32 	%f53, %f51, %f52;
	add.s64 	%rd38, %rd34, %rd12;
	ld.global.f32 	%f54, [%rd38];
	div.rn.f32 	%f55, %f54, %f1;
	add.f32 	%f56, %f53, %f55;
	sub.f32 	%f57, %f50, %f56;
	add.s64 	%rd39, %rd35, %rd12;
	st.global.f32 	[%rd39], %f57;
	add.s64 	%rd40, %rd36, %rd12;
	ld.global.f32 	%f58, [%rd40];
	ld.global.f32 	%f59, [%rd37];
	add.s64 	%rd41, %rd37, %rd12;
	ld.global.f32 	%f60, [%rd41];
	sub.f32 	%f61, %f59, %f60;
	add.s64 	%rd42, %rd38, %rd12;
	ld.global.f32 	%f62, [%rd42];
	div.rn.f32 	%f63, %f62, %f1;
	add.f32 	%f64, %f61, %f63;
	sub.f32 	%f65, %f58, %f64;
	add.s64 	%rd43, %rd39, %rd12;
	st.global.f32 	[%rd43], %f65;
	add.s32 	%r42, %r42, 8;
	add.s32 	%r41, %r41, %r8;
	setp.ne.s32 	%p6, %r42, 0;
	@%p6 bra 	$L__BB0_6;
$L__BB0_7:
	setp.eq.s32 	%p7, %r5, 0;
	@%p7 bra 	$L__BB0_15;
	and.b32  	%r14, %r3, 3;
	setp.lt.u32 	%p8, %r5, 4;
	@%p8 bra 	$L__BB0_10;
	mad.lo.s32 	%r37, %r44, %r4, %r1;
	mul.wide.s32 	%rd44, %r37, 4;
	add.s64 	%rd45, %rd4, %rd44;
	ld.global.f32 	%f66, [%rd45];
	add.s64 	%rd46, %rd3, %rd44;
	ld.global.f32 	%f67, [%rd46];
	mul.wide.s32 	%rd47, %r4, 4;
	add.s64 	%rd48, %rd46, %rd47;
	ld.global.f32 	%f68, [%rd48];
	sub.f32 	%f69, %f67, %f68;
	add.s64 	%rd49, %rd2, %rd44;
	ld.global.f32 	%f70, [%rd49];
	div.rn.f32 	%f71, %f70, %f1;
	add.f32 	%f72, %f69, %f71;
	sub.f32 	%f73, %f66, %f72;
	add.s64 	%rd50, %rd1, %rd44;
	st.global.f32 	[%rd50], %f73;
	add.s64 	%rd51, %rd45, %rd47;
	ld.global.f32 	%f74, [%rd51];
	ld.global.f32 	%f75, [%rd48];
	add.s64 	%rd52, %rd48, %rd47;
	ld.global.f32 	%f76, [%rd52];
	sub.f32 	%f77, %f75, %f76;
	add.s64 	%rd53, %rd49, %rd47;
	ld.global.f32 	%f78, [%rd53];
	div.rn.f32 	%f79, %f78, %f1;
	add.f32 	%f80, %f77, %f79;
	sub.f32 	%f81, %f74, %f80;
	add.s64 	%rd54, %rd50, %rd47;
	st.global.f32 	[%rd54], %f81;
	add.s64 	%rd55, %rd51, %rd47;
	ld.global.f32 	%f82, [%rd55];
	ld.global.f32 	%f83, [%rd52];
	add.s64 	%rd56, %rd52, %rd47;
	ld.global.f32 	%f84, [%rd56];
	sub.f32 	%f85, %f83, %f84;
	add.s64 	%rd57, %rd53, %rd47;
	ld.global.f32 	%f86, [%rd57];
	div.rn.f32 	%f87, %f86, %f1;
	add.f32 	%f88, %f85, %f87;
	sub.f32 	%f89, %f82, %f88;
	add.s64 	%rd58, %rd54, %rd47;
	st.global.f32 	[%rd58], %f89;
	add.s64 	%rd59, %rd55, %rd47;
	ld.global.f32 	%f90, [%rd59];
	ld.global.f32 	%f91, [%rd56];
	add.s64 	%rd60, %rd56, %rd47;
	ld.global.f32 	%f92, [%rd60];
	sub.f32 	%f93, %f91, %f92;
	add.s64 	%rd61, %rd57, %rd47;
	ld.global.f32 	%f94, [%rd61];
	div.rn.f32 	%f95, %f94, %f1;
	add.f32 	%f96, %f93, %f95;
	sub.f32 	%f97, %f90, %f96;
	add.s64 	%rd62, %rd58, %rd47;
	st.global.f32 	[%rd62], %f97;
	add.s32 	%r44, %r44, 4;
$L__BB0_10:
	setp.eq.s32 	%p9, %r14, 0;
	@%p9 bra 	$L__BB0_15;
	setp.eq.s32 	%p10, %r14, 1;
	@%p10 bra 	$L__BB0_13;
	mad.lo.s32 	%r38, %r44, %r4, %r1;
	mul.wide.s32 	%rd63, %r38, 4;
	add.s64 	%rd64, %rd4, %rd63;
	ld.global.f32 	%f98, [%rd64];
	add.s64 	%rd65, %rd3, %rd63;
	ld.global.f32 	%f99, [%rd65];
	mul.wide.s32 	%rd66, %r4, 4;
	add.s64 	%rd67, %rd65, %rd66;
	ld.global.f32 	%f100, [%rd67];
	sub.f32 	%f101, %f99, %f100;
	add.s64 	%rd68, %rd2, %rd63;
	ld.global.f32 	%f102, [%rd68];
	div.rn.f32 	%f103, %f102, %f1;
	add.f32 	%f104, %f101, %f103;
	sub.f32 	%f105, %f98, %f104;
	add.s64 	%rd69, %rd1, %rd63;
	st.global.f32 	[%rd69], %f105;
	add.s64 	%rd70, %rd64, %rd66;
	ld.global.f32 	%f106, [%rd70];
	ld.global.f32 	%f107, [%rd67];
	add.s64 	%rd71, %rd67, %rd66;
	ld.global.f32 	%f108, [%rd71];
	sub.f32 	%f109, %f107, %f108;
	add.s64 	%rd72, %rd68, %rd66;
	ld.global.f32 	%f110, [%rd72];
	div.rn.f32 	%f111, %f110, %f1;
	add.f32 	%f112, %f109, %f111;
	sub.f32 	%f113, %f106, %f112;
	add.s64 	%rd73, %rd69, %rd66;
	st.global.f32 	[%rd73], %f113;
	add.s32 	%r44, %r44, 2;
$L__BB0_13:
	and.b32  	%r39, %r3, 1;
	setp.eq.b32 	%p11, %r39, 1;
	not.pred 	%p12, %p11;
	@%p12 bra 	$L__BB0_15;
	mad.lo.s32 	%r40, %r44, %r4, %r1;
	mul.wide.s32 	%rd74, %r40, 4;
	add.s64 	%rd75, %rd4, %rd74;
	ld.global.f32 	%f114, [%rd75];
	add.s64 	%rd76, %rd3, %rd74;
	ld.global.f32 	%f115, [%rd76];
	mul.wide.s32 	%rd77, %r4, 4;
	add.s64 	%rd78, %rd76, %rd77;
	ld.global.f32 	%f116, [%rd78];
	sub.f32 	%f117, %f115, %f116;
	add.s64 	%rd79, %rd2, %rd74;
	ld.global.f32 	%f118, [%rd79];
	div.rn.f32 	%f119, %f118, %f1;
	add.f32 	%f120, %f117, %f119;
	sub.f32 	%f121, %f114, %f120;
	add.s64 	%rd80, %rd1, %rd74;
	st.global.f32 	[%rd80], %f121;
$L__BB0_15:
	ret;

}
	// .globl	_Z7updatePPfS_S_fS_iiii
.visible .entry _Z7updatePPfS_S_fS_iiii(
	.param .u64 .ptr .align 1 _Z7updatePPfS_S_fS_iiii_param_0,
	.param .u64 .ptr .align 1 _Z7updatePPfS_S_fS_iiii_param_1,
	.param .u64 .ptr .align 1 _Z7updatePPfS_S_fS_iiii_param_2,
	.param .f32 _Z7updatePPfS_S_fS_iiii_param_3,
	.param .u64 .ptr .align 1 _Z7updatePPfS_S_fS_iiii_param_4,
	.param .u32 _Z7updatePPfS_S_fS_iiii_param_5,
	.param .u32 _Z7updatePPfS_S_fS_iiii_param_6,
	.param .u32 _Z7updatePPfS_S_fS_iiii_param_7,
	.param .u32 _Z7updatePPfS_S_fS_iiii_param_8
)
{
	.reg .pred 	%p<11>;
	.reg .b32 	%r<56>;
	.reg .b32 	%f<96>;
	.reg .b64 	%rd<81>;

	ld.param.u64 	%rd6, [_Z7updatePPfS_S_fS_iiii_param_2];
	ld.param.u32 	%r24, [_Z7updatePPfS_S_fS_iiii_param_5];
	ld.param.u32 	%r25, [_Z7updatePPfS_S_fS_iiii_param_6];
	ld.param.u32 	%r26, [_Z7updatePPfS_S_fS_iiii_param_7];
	ld.param.u32 	%r27, [_Z7updatePPfS_S_fS_iiii_param_8];
	cvta.to.global.u64 	%rd1, %rd6;
	mov.u32 	%r28, %ctaid.x;
	mov.u32 	%r29, %ntid.x;
	mul.lo.s32 	%r1, %r28, %r29;
	mov.u32 	%r2, %tid.x;
	add.s32 	%r3, %r1, %r2;
	rem.s32 	%r30, %r3, %r24;
	add.s32 	%r31, %r24, -1;
	setp.eq.s32 	%p1, %r30, %r31;
	@%p1 bra 	$L__BB1_12;
	mul.lo.s32 	%r4, %r25, %r24;
	div.s32 	%r32, %r3, %r4;
	add.s32 	%r33, %r26, -1;
	setp.ge.s32 	%p2, %r32, %r33;
	@%p2 bra 	$L__BB1_12;
	div.s32 	%r34, %r3, %r24;
	rem.s32 	%r35, %r34, %r25;
	add.s32 	%r36, %r25, -1;
	setp.eq.s32 	%p3, %r35, %r36;
	@%p3 bra 	$L__BB1_12;
	add.s32 	%r5, %r27, -1;
	setp.lt.s32 	%p4, %r27, 2;
	@%p4 bra 	$L__BB1_12;
	mul.lo.s32 	%r6, %r4, %r26;
	add.s32 	%r38, %r27, -2;
	setp.lt.u32 	%p5, %r38, 3;
	mov.b32 	%r55, 0;
	@%p5 bra 	$L__BB1_7;
	and.b32  	%r39, %r5, -4;
	neg.s32 	%r53, %r39;
	mul.lo.s32 	%r40, %r26, %r25;
	mul.lo.s32 	%r41, %r40, %r24;
	shl.b32 	%r8, %r41, 2;
	add.s32 	%r42, %r2, %r24;
	add.s32 	%r51, %r42, %r1;
	add.s32 	%r50, %r3, %r4;
	mul.wide.s32 	%rd12, %r24, 4;
	mul.wide.s32 	%rd17, %r4, 4;
	mul.wide.s32 	%rd21, %r6, 4;
	mov.u32 	%r52, %r3;
$L__BB1_6:
	.pragma "nounroll";
	ld.param.u64 	%rd78, [_Z7updatePPfS_S_fS_iiii_param_4];
	ld.param.f32 	%f93, [_Z7updatePPfS_S_fS_iiii_param_3];
	ld.param.u64 	%rd76, [_Z7updatePPfS_S_fS_iiii_param_1];
	ld.param.u64 	%rd73, [_Z7updatePPfS_S_fS_iiii_param_0];
	and.b32  	%r55, %r5, -4;
	cvta.to.global.u64 	%rd7, %rd78;
	mul.wide.s32 	%rd8, %r52, 4;
	add.s64 	%rd9, %rd7, %rd8;
	ld.global.f32 	%f2, [%rd9];
	ld.global.f32 	%f3, [%rd9+4];
	sub.f32 	%f4, %f3, %f2;
	cvta.to.global.u64 	%rd10, %rd73;
	add.s64 	%rd11, %rd10, %rd8;
	ld.global.f32 	%f5, [%rd11+4];
	fma.rn.f32 	%f6, %f93, %f4, %f5;
	st.global.f32 	[%rd11+4], %f6;
	add.s64 	%rd13, %rd9, %rd12;
	ld.global.f32 	%f7, [%rd13];
	sub.f32 	%f8, %f7, %f2;
	cvta.to.global.u64 	%rd14, %rd76;
	mul.wide.s32 	%rd15, %r51, 4;
	add.s64 	%rd16, %rd14, %rd15;
	ld.global.f32 	%f9, [%rd16];
	fma.rn.f32 	%f10, %f93, %f8, %f9;
	st.global.f32 	[%rd16], %f10;
	add.s64 	%rd18, %rd9, %rd17;
	ld.global.f32 	%f11, [%rd18];
	sub.f32 	%f12, %f11, %f2;
	mul.wide.s32 	%rd19, %r50, 4;
	add.s64 	%rd20, %rd1, %rd19;
	ld.global.f32 	%f13, [%rd20];
	fma.rn.f32 	%f14, %f93, %f12, %f13;
	st.global.f32 	[%rd20], %f14;
	add.s64 	%rd22, %rd9, %rd21;
	ld.global.f32 	%f15, [%rd22];
	ld.global.f32 	%f16, [%rd22+4];
	sub.f32 	%f17, %f16, %f15;
	add.s64 	%rd23, %rd11, %rd21;
	ld.global.f32 	%f18, [%rd23+4];
	fma.rn.f32 	%f19, %f93, %f17, %f18;
	st.global.f32 	[%rd23+4], %f19;
	add.s64 	%rd24, %rd22, %rd12;
	ld.global.f32 	%f20, [%rd24];
	sub.f32 	%f21, %f20, %f15;
	add.s64 	%rd25, %rd16, %rd21;
	ld.global.f32 	%f22, [%rd25];
	fma.rn.f32 	%f23, %f93, %f21, %f22;
	st.global.f32 	[%rd25], %f23;
	add.s64 	%rd26, %rd22, %rd17;
	ld.global.f32 	%f24, [%rd26];
	sub.f32 	%f25, %f24, %f15;
	add.s64 	%rd27, %rd20, %rd21;
	ld.global.f32 	%f26, [%rd27];
	fma.rn.f32 	%f27, %f93, %f25, %f26;
	st.global.f32 	[%rd27], %f27;
	add.s64 	%rd28, %rd22, %rd21;
	ld.global.f32 	%f28, [%rd28];
	ld.global.f32 	%f29, [%rd28+4];
	sub.f32 	%f30, %f29, %f28;
	add.s64 	%rd29, %rd23, %rd21;
	ld.global.f32 	%f31, [%rd29+4];
	fma.rn.f32 	%f32, %f93, %f30, %f31;
	st.global.f32 	[%rd29+4], %f32;
	add.s64 	%rd30, %rd28, %rd12;
	ld.global.f32 	%f33, [%rd30];
	sub.f32 	%f34, %f33, %f28;
	add.s64 	%rd31, %rd25, %rd21;
	ld.global.f32 	%f35, [%rd31];
	fma.rn.f32 	%f36, %f93, %f34, %f35;
	st.global.f32 	[%rd31], %f36;
	add.s64 	%rd32, %rd28, %rd17;
	ld.global.f32 	%f37, [%rd32];
	sub.f32 	%f38, %f37, %f28;
	add.s64 	%rd33, %rd27, %rd21;
	ld.global.f32 	%f39, [%rd33];
	fma.rn.f32 	%f40, %f93, %f38, %f39;
	st.global.f32 	[%rd33], %f40;
	add.s64 	%rd34, %rd28, %rd21;
	ld.global.f32 	%f41, [%rd34];
	ld.global.f32 	%f42, [%rd34+4];
	sub.f32 	%f43, %f42, %f41;
	add.s64 	%rd35, %rd29, %rd21;
	ld.global.f32 	%f44, [%rd35+4];
	fma.rn.f32 	%f45, %f93, %f43, %f44;
	st.global.f32 	[%rd35+4], %f45;
	add.s64 	%rd36, %rd34, %rd12;
	ld.global.f32 	%f46, [%rd36];
	sub.f32 	%f47, %f46, %f41;
	add.s64 	%rd37, %rd31, %rd21;
	ld.global.f32 	%f48, [%rd37];
	fma.rn.f32 	%f49, %f93, %f47, %f48;
	st.global.f32 	[%rd37], %f49;
	add.s64 	%rd38, %rd34, %rd17;
	ld.global.f32 	%f50, [%rd38];
	sub.f32 	%f51, %f50, %f41;
	add.s64 	%rd39, %rd33, %rd21;
	ld.global.f32 	%f52, [%rd39];
	fma.rn.f32 	%f53, %f93, %f51, %f52;
	st.global.f32 	[%rd39], %f53;
	add.s32 	%r53, %r53, 4;
	add.s32 	%r52, %r52, %r8;
	add.s32 	%r51, %r51, %r8;
	add.s32 	%r50, %r50, %r8;
	setp.ne.s32 	%p6, %r53, 0;
	@%p6 bra 	$L__BB1_6;
$L__BB1_7:
	and.b32  	%r21, %r5, 3;
	setp.eq.s32 	%p7, %r21, 0;
	@%p7 bra 	$L__BB1_12;
	ld.param.u64 	%rd77, [_Z7updatePPfS_S_fS_iiii_param_1];
	cvta.to.global.u64 	%rd2, %rd77;
	setp.eq.s32 	%p8, %r21, 1;
	@%p8 bra 	$L__BB1_10;
	ld.param.u64 	%rd79, [_Z7updatePPfS_S_fS_iiii_param_4];
	ld.param.f32 	%f94, [_Z7updatePPfS_S_fS_iiii_param_3];
	ld.param.u64 	%rd74, [_Z7updatePPfS_S_fS_iiii_param_0];
	mad.lo.s32 	%r43, %r6, %r55, %r3;
	cvta.to.global.u64 	%rd40, %rd79;
	mul.wide.s32 	%rd41, %r43, 4;
	add.s64 	%rd42, %rd40, %rd41;
	ld.global.f32 	%f54, [%rd42];
	ld.global.f32 	%f55, [%rd42+4];
	sub.f32 	%f56, %f55, %f54;
	cvta.to.global.u64 	%rd43, %rd74;
	add.s64 	%rd44, %rd43, %rd41;
	ld.global.f32 	%f57, [%rd44+4];
	fma.rn.f32 	%f58, %f94, %f56, %f57;
	st.global.f32 	[%rd44+4], %f58;
	add.s32 	%r44, %r43, %r24;
	mul.wide.s32 	%rd45, %r24, 4;
	add.s64 	%rd46, %rd42, %rd45;
	ld.global.f32 	%f59, [%rd46];
	sub.f32 	%f60, %f59, %f54;
	mul.wide.s32 	%rd47, %r44, 4;
	add.s64 	%rd48, %rd2, %rd47;
	ld.global.f32 	%f61, [%rd48];
	fma.rn.f32 	%f62, %f94, %f60, %f61;
	st.global.f32 	[%rd48], %f62;
	add.s32 	%r45, %r43, %r4;
	mul.wide.s32 	%rd49, %r4, 4;
	add.s64 	%rd50, %rd42, %rd49;
	ld.global.f32 	%f63, [%rd50];
	sub.f32 	%f64, %f63, %f54;
	mul.wide.s32 	%rd51, %r45, 4;
	add.s64 	%rd52, %rd1, %rd51;
	ld.global.f32 	%f65, [%rd52];
	fma.rn.f32 	%f66, %f94, %f64, %f65;
	st.global.f32 	[%rd52], %f66;
	mul.wide.s32 	%rd53, %r6, 4;
	add.s64 	%rd54, %rd42, %rd53;
	ld.global.f32 	%f67, [%rd54];
	ld.global.f32 	%f68, [%rd54+4];
	sub.f32 	%f69, %f68, %f67;
	add.s64 	%rd55, %rd44, %rd53;
	ld.global.f32 	%f70, [%rd55+4];
	fma.rn.f32 	%f71, %f94, %f69, %f70;
	st.global.f32 	[%rd55+4], %f71;
	add.s64 	%rd56, %rd54, %rd45;
	ld.global.f32 	%f72, [%rd56];
	sub.f32 	%f73, %f72, %f67;
	add.s64 	%rd57, %rd48, %rd53;
	ld.global.f32 	%f74, [%rd57];
	fma.rn.f32 	%f75, %f94, %f73, %f74;
	st.global.f32 	[%rd57], %f75;
	add.s64 	%rd58, %rd54, %rd49;
	ld.global.f32 	%f76, [%rd58];
	sub.f32 	%f77, %f76, %f67;
	add.s64 	%rd59, %rd52, %rd53;
	ld.global.f32 	%f78, [%rd59];
	fma.rn.f32 	%f79, %f94, %f77, %f78;
	st.global.f32 	[%rd59], %f79;
	add.s32 	%r55, %r55, 2;
$L__BB1_10:
	and.b32  	%r46, %r5, 1;
	setp.eq.b32 	%p9, %r46, 1;
	not.pred 	%p10, %p9;
	@%p10 bra 	$L__BB1_12;
	ld.param.u64 	%rd80, [_Z7updatePPfS_S_fS_iiii_param_4];
	ld.param.f32 	%f95, [_Z7updatePPfS_S_fS_iiii_param_3];
	ld.param.u64 	%rd75, [_Z7updatePPfS_S_fS_iiii_param_0];
	mad.lo.s32 	%r47, %r6, %r55, %r3;
	cvta.to.global.u64 	%rd60, %rd80;
	mul.wide.s32 	%rd61, %r47, 4;
	add.s64 	%rd62, %rd60, %rd61;
	ld.global.f32 	%f80, [%rd62];
	ld.global.f32 	%f81, [%rd62+4];
	sub.f32 	%f82, %f81, %f80;
	cvta.to.global.u64 	%rd63, %rd75;
	add.s64 	%rd64, %rd63, %rd61;
	ld.global.f32 	%f83, [%rd64+4];
	fma.rn.f32 	%f84, %f95, %f82, %f83;
	st.global.f32 	[%rd64+4], %f84;
	add.s32 	%r48, %r47, %r24;
	mul.wide.s32 	%rd65, %r24, 4;
	add.s64 	%rd66, %rd62, %rd65;
	ld.global.f32 	%f85, [%rd66];
	sub.f32 	%f86, %f85, %f80;
	mul.wide.s32 	%rd67, %r48, 4;
	add.s64 	%rd68, %rd2, %rd67;
	ld.global.f32 	%f87, [%rd68];
	fma.rn.f32 	%f88, %f95, %f86, %f87;
	st.global.f32 	[%rd68], %f88;
	add.s32 	%r49, %r47, %r4;
	mul.wide.s32 	%rd69, %r4, 4;
	add.s64 	%rd70, %rd62, %rd69;
	ld.global.f32 	%f89, [%rd70];
	sub.f32 	%f90, %f89, %f80;
	mul.wide.s32 	%rd71, %r49, 4;
	add.s64 	%rd72, %rd1, %rd71;
	ld.global.f32 	%f91, [%rd72];
	fma.rn.f32 	%f92, %f95, %f90, %f91;
	st.global.f32 	[%rd72], %f92;
$L__BB1_12:
	ret;

}
	// .globl	_Z14projStep1alphaPfS_S_S_S_iiii
.visible .entry _Z14projStep1alphaPfS_S_S_S_iiii(
	.param .u64 .ptr .align 1 _Z14projStep1alphaPfS_S_S_S_iiii_param_0,
	.param .u64 .ptr .align 1 _Z14projStep1alphaPfS_S_S_S_iiii_param_1,
	.param .u64 .ptr .align 1 _Z14projStep1alphaPfS_S_S_S_iiii_param_2,
	.param .u64 .ptr .align 1 _Z14projStep1alphaPfS_S_S_S_iiii_param_3,
	.param .u64 .ptr .align 1 _Z14projStep1alphaPfS_S_S_S_iiii_param_4,
	.param .u32 _Z14projStep1alphaPfS_S_S_S_iiii_param_5,
	.param .u32 _Z14projStep1alphaPfS_S_S_S_iiii_param_6,
	.param .u32 _Z14projStep1alphaPfS_S_S_S_iiii_param_7,
	.param .u32 _Z14projStep1alphaPfS_S_S_S_iiii_param_8
)
{
	.reg .pred 	%p<18>;
	.reg .b32 	%r<42>;
	.reg .b32 	%f<120>;
	.reg .b64 	%rd<72>;

	ld.param.u64 	%rd9, [_Z14projStep1alphaPfS_S_S_S_iiii_param_0];
	ld.param.u64 	%rd10, [_Z14projStep1alphaPfS_S_S_S_iiii_param_1];
	ld.param.u64 	%rd11, [_Z14projStep1alphaPfS_S_S_S_iiii_param_2];
	ld.param.u64 	%rd12, [_Z14projStep1alphaPfS_S_S_S_iiii_param_3];
	ld.param.u64 	%rd13, [_Z14projStep1alphaPfS_S_S_S_iiii_param_4];
	ld.param.u32 	%r16, [_Z14projStep1alphaPfS_S_S_S_iiii_param_5];
	ld.param.u32 	%r17, [_Z14projStep1alphaPfS_S_S_S_iiii_param_6];
	ld.param.u32 	%r18, [_Z14projStep1alphaPfS_S_S_S_iiii_param_7];
	ld.param.u32 	%r19, [_Z14projStep1alphaPfS_S_S_S_iiii_param_8];
	cvta.to.global.u64 	%rd1, %rd13;
	cvta.to.global.u64 	%rd2, %rd12;
	cvta.to.global.u64 	%rd3, %rd11;
	cvta.to.global.u64 	%rd4, %rd10;
	cvta.to.global.u64 	%rd5, %rd9;
	mov.u32 	%r20, %ctaid.x;
	mov.u32 	%r21, %ntid.x;
	mov.u32 	%r22, %tid.x;
	mad.lo.s32 	%r1, %r20, %r21, %r22;
	rem.s32 	%r23, %r1, %r16;
	add.s32 	%r24, %r16, -1;
	setp.eq.s32 	%p1, %r23, %r24;
	@%p1 bra 	$L__BB2_12;
	mul.lo.s32 	%r2, %r17, %r16;
	div.s32 	%r25, %r1, %r2;
	add.s32 	%r26, %r18, -1;
	setp.ge.s32 	%p2, %r25, %r26;
	@%p2 bra 	$L__BB2_12;
	div.s32 	%r27, %r1, %r16;
	rem.s32 	%r28, %r27, %r17;
	add.s32 	%r29, %r17, -1;
	setp.eq.s32 	%p3, %r28, %r29;
	@%p3 bra 	$L__BB2_12;
	add.s32 	%r3, %r19, -1;
	setp.lt.s32 	%p4, %r19, 2;
	@%p4 bra 	$L__BB2_12;
	mul.lo.s32 	%r4, %r2, %r18;
	add.s32 	%r31, %r19, -2;
	and.b32  	%r5, %r3, 3;
	setp.lt.u32 	%p5, %r31, 3;
	mov.b32 	%r41, 0;
	@%p5 bra 	$L__BB2_7;
	and.b32  	%r32, %r3, -4;
	neg.s32 	%r39, %r32;
	add.s64 	%rd71, %rd2, 8;
	mul.lo.s32 	%r33, %r18, %r17;
	mul.lo.s32 	%r34, %r33, %r16;
	shl.b32 	%r7, %r34, 2;
	mul.wide.s32 	%rd17, %r16, 4;
	mul.wide.s32 	%rd20, %r2, 4;
	mul.wide.s32 	%rd23, %r4, 4;
	mov.u32 	%r38, %r1;
$L__BB2_6:
	.pragma "nounroll";
	and.b32  	%r41, %r3, -4;
	mul.wide.s32 	%rd14, %r38, 4;
	add.s64 	%rd15, %rd5, %rd14;
	ld.global.f32 	%f1, [%rd15];
	ld.global.f32 	%f2, [%rd15+4];
	mul.f32 	%f3, %f2, %f2;
	fma.rn.f32 	%f4, %f1, %f1, %f3;
	add.s64 	%rd16, %rd4, %rd14;
	ld.global.f32 	%f5, [%rd16];
	fma.rn.f32 	%f6, %f5, %f5, %f4;
	add.s64 	%rd18, %rd16, %rd17;
	ld.global.f32 	%f7, [%rd18];
	fma.rn.f32 	%f8, %f7, %f7, %f6;
	add.s64 	%rd19, %rd3, %rd14;
	ld.global.f32 	%f9, [%rd19];
	fma.rn.f32 	%f10, %f9, %f9, %f8;
	add.s64 	%rd21, %rd19, %rd20;
	ld.global.f32 	%f11, [%rd21];
	fma.rn.f32 	%f12, %f11, %f11, %f10;
	mul.f32 	%f13, %f12, 0f3F000000;
	sqrt.rn.f32 	%f14, %f13;
	ld.global.f32 	%f15, [%rd71+-8];
	setp.gt.f32 	%p6, %f14, %f15;
	div.rn.f32 	%f16, %f15, %f14;
	selp.f32 	%f17, %f16, 0f3F800000, %p6;
	add.s64 	%rd22, %rd1, %rd14;
	st.global.f32 	[%rd22], %f17;
	add.s64 	%rd24, %rd15, %rd23;
	ld.global.f32 	%f18, [%rd24];
	ld.global.f32 	%f19, [%rd24+4];
	mul.f32 	%f20, %f19, %f19;
	fma.rn.f32 	%f21, %f18, %f18, %f20;
	add.s64 	%rd25, %rd16, %rd23;
	ld.global.f32 	%f22, [%rd25];
	fma.rn.f32 	%f23, %f22, %f22, %f21;
	add.s64 	%rd26, %rd25, %rd17;
	ld.global.f32 	%f24, [%rd26];
	fma.rn.f32 	%f25, %f24, %f24, %f23;
	add.s64 	%rd27, %rd19, %rd23;
	ld.global.f32 	%f26, [%rd27];
	fma.rn.f32 	%f27, %f26, %f26, %f25;
	add.s64 	%rd28, %rd27, %rd20;
	ld.global.f32 	%f28, [%rd28];
	fma.rn.f32 	%f29, %f28, %f28, %f27;
	mul.f32 	%f30, %f29, 0f3F000000;
	sqrt.rn.f32 	%f31, %f30;
	ld.global.f32 	%f32, [%rd71+-4];
	setp.gt.f32 	%p7, %f31, %f32;
	div.rn.f32 	%f33, %f32, %f31;
	selp.f32 	%f34, %f33, 0f3F800000, %p7;
	add.s64 	%rd29, %rd22, %rd23;
	st.global.f32 	[%rd29], %f34;
	add.s64 	%rd30, %rd24, %rd23;
	ld.global.f32 	%f35, [%rd30];
	ld.global.f32 	%f36, [%rd30+4];
	mul.f32 	%f37, %f36, %f36;
	fma.rn.f32 	%f38, %f35, %f35, %f37;
	add.s64 	%rd31, %rd25, %rd23;
	ld.global.f32 	%f39, [%rd31];
	fma.rn.f32 	%f40, %f39, %f39, %f38;
	add.s64 	%rd32, %rd31, %rd17;
	ld.global.f32 	%f41, [%rd32];
	fma.rn.f32 	%f42, %f41, %f41, %f40;
	add.s64 	%rd33, %rd27, %rd23;
	ld.global.f32 	%f43, [%rd33];
	fma.rn.f32 	%f44, %f43, %f43, %f42;
	add.s64 	%rd34, %rd33, %rd20;
	ld.global.f32 	%f45, [%rd34];
	fma.rn.f32 	%f46, %f45, %f45, %f44;
	mul.f32 	%f47, %f46, 0f3F000000;
	sqrt.rn.f32 	%f48, %f47;
	ld.global.f32 	%f49, [%rd71];
	setp.gt.f32 	%p8, %f48, %f49;
	div.rn.f32 	%f50, %f49, %f48;
	selp.f32 	%f51, %f50, 0f3F800000, %p8;
	add.s64 	%rd35, %rd29, %rd23;
	st.global.f32 	[%rd35], %f51;
	add.s64 	%rd36, %rd30, %rd23;
	ld.global.f32 	%f52, [%rd36];
	ld.global.f32 	%f53, [%rd36+4];
	mul.f32 	%f54, %f53, %f53;
	fma.rn.f32 	%f55, %f52, %f52, %f54;
	add.s64 	%rd37, %rd31, %rd23;
	ld.global.f32 	%f56, [%rd37];
	fma.rn.f32 	%f57, %f56, %f56, %f55;
	add.s64 	%rd38, %rd37, %rd17;
	ld.global.f32 	%f58, [%rd38];
	fma.rn.f32 	%f59, %f58, %f58, %f57;
	add.s64 	%rd39, %rd33, %rd23;
	ld.global.f32 	%f60, [%rd39];
	fma.rn.f32 	%f61, %f60, %f60, %f59;
	add.s64 	%rd40, %rd39, %rd20;
	ld.global.f32 	%f62, [%rd40];
	fma.rn.f32 	%f63, %f62, %f62, %f61;
	mul.f32 	%f64, %f63, 0f3F000000;
	sqrt.rn.f32 	%f65, %f64;
	ld.global.f32 	%f66, [%rd71+4];
	setp.gt.f32 	%p9, %f65, %f66;
	div.rn.f32 	%f67, %f66, %f65;
	selp.f32 	%f68, %f67, 0f3F800000, %p9;
	add.s64 	%rd41, %rd35, %rd23;
	st.global.f32 	[%rd41], %f68;
	add.s32 	%r39, %r39, 4;
	add.s64 	%rd71, %rd71, 16;
	add.s32 	%r38, %r38, %r7;
	setp.ne.s32 	%p10, %r39, 0;
	@%p10 bra 	$L__BB2_6;
$L__BB2_7:
	setp.eq.s32 	%p11, %r5, 0;
	@%p11 bra 	$L__BB2_12;
	setp.eq.s32 	%p12, %r5, 1;
	@%p12 bra 	$L__BB2_10;
	mad.lo.s32 	%r35, %r4, %r41, %r1;
	mul.wide.s32 	%rd42, %r35, 4;
	add.s64 	%rd43, %rd5, %rd42;
	ld.global.f32 	%f69, [%rd43];
	ld.global.f32 	%f70, [%rd43+4];
	mul.f32 	%f71, %f70, %f70;
	fma.rn.f32 	%f72, %f69, %f69, %f71;
	add.s64 	%rd44, %rd4, %rd42;
	ld.global.f32 	%f73, [%rd44];
	fma.rn.f32 	%f74, %f73, %f73, %f72;
	mul.wide.s32 	%rd45, %r16, 4;
	add.s64 	%rd46, %rd44, %rd45;
	ld.global.f32 	%f75, [%rd46];
	fma.rn.f32 	%f76, %f75, %f75, %f74;
	add.s64 	%rd47, %rd3, %rd42;
	ld.global.f32 	%f77, [%rd47];
	fma.rn.f32 	%f78, %f77, %f77, %f76;
	mul.wide.s32 	%rd48, %r2, 4;
	add.s64 	%rd49, %rd47, %rd48;
	ld.global.f32 	%f79, [%rd49];
	fma.rn.f32 	%f80, %f79, %f79, %f78;
	mul.f32 	%f81, %f80, 0f3F000000;
	sqrt.rn.f32 	%f82, %f81;
	mul.wide.u32 	%rd50, %r41, 4;
	add.s64 	%rd51, %rd2, %rd50;
	ld.global.f32 	%f83, [%rd51];
	setp.gt.f32 	%p13, %f82, %f83;
	div.rn.f32 	%f84, %f83, %f82;
	selp.f32 	%f85, %f84, 0f3F800000, %p13;
	add.s64 	%rd52, %rd1, %rd42;
	st.global.f32 	[%rd52], %f85;
	mul.wide.s32 	%rd53, %r4, 4;
	add.s64 	%rd54, %rd43, %rd53;
	ld.global.f32 	%f86, [%rd54];
	ld.global.f32 	%f87, [%rd54+4];
	mul.f32 	%f88, %f87, %f87;
	fma.rn.f32 	%f89, %f86, %f86, %f88;
	add.s64 	%rd55, %rd44, %rd53;
	ld.global.f32 	%f90, [%rd55];
	fma.rn.f32 	%f91, %f90, %f90, %f89;
	add.s64 	%rd56, %rd55, %rd45;
	ld.global.f32 	%f92, [%rd56];
	fma.rn.f32 	%f93, %f92, %f92, %f91;
	add.s64 	%rd57, %rd47, %rd53;
	ld.global.f32 	%f94, [%rd57];
	fma.rn.f32 	%f95, %f94, %f94, %f93;
	add.s64 	%rd58, %rd57, %rd48;
	ld.global.f32 	%f96, [%rd58];
	fma.rn.f32 	%f97, %f96, %f96, %f95;
	mul.f32 	%f98, %f97, 0f3F000000;
	sqrt.rn.f32 	%f99, %f98;
	ld.global.f32 	%f100, [%rd51+4];
	setp.gt.f32 	%p14, %f99, %f100;
	div.rn.f32 	%f101, %f100, %f99;
	selp.f32 	%f102, %f101, 0f3F800000, %p14;
	add.s64 	%rd59, %rd52, %rd53;
	st.global.f32 	[%rd59], %f102;
	add.s32 	%r41, %r41, 2;
$L__BB2_10:
	and.b32  	%r36, %r3, 1;
	setp.eq.b32 	%p15, %r36, 1;
	not.pred 	%p16, %p15;
	@%p16 bra 	$L__BB2_12;
	mad.lo.s32 	%r37, %r4, %r41, %r1;
	mul.wide.s32 	%rd60, %r37, 4;
	add.s64 	%rd61, %rd5, %rd60;
	ld.global.f32 	%f103, [%rd61];
	ld.global.f32 	%f104, [%rd61+4];
	mul.f32 	%f105, %f104, %f104;
	fma.rn.f32 	%f106, %f103, %f103, %f105;
	add.s64 	%rd62, %rd4, %rd60;
	ld.global.f32 	%f107, [%rd62];
	fma.rn.f32 	%f108, %f107, %f107, %f106;
	mul.wide.s32 	%rd63, %r16, 4;
	add.s64 	%rd64, %rd62, %rd63;
	ld.global.f32 	%f109, [%rd64];
	fma.rn.f32 	%f110, %f109, %f109, %f108;
	add.s64 	%rd65, %rd3, %rd60;
	ld.global.f32 	%f111, [%rd65];
	fma.rn.f32 	%f112, %f111, %f111, %f110;
	mul.wide.s32 	%rd66, %r2, 4;
	add.s64 	%rd67, %rd65, %rd66;
	ld.global.f32 	%f113, [%rd67];
	fma.rn.f32 	%f114, %f113, %f113, %f112;
	mul.f32 	%f115, %f114, 0f3F000000;
	sqrt.rn.f32 	%f116, %f115;
	mul.wide.u32 	%rd68, %r41, 4;
	add.s64 	%rd69, %rd2, %rd68;
	ld.global.f32 	%f117, [%rd69];
	setp.gt.f32 	%p17, %f116, %f117;
	div.rn.f32 	%f118, %f117, %f116;
	selp.f32 	%f119, %f118, 0f3F800000, %p17;
	add.s64 	%rd70, %rd1, %rd60;
	st.global.f32 	[%rd70], %f119;
$L__BB2_12:
	ret;

}
	// .globl	_Z14projStep2TotalPfS_S_S_iiii
.visible .entry _Z14projStep2TotalPfS_S_S_iiii(
	.param .u64 .ptr .align 1 _Z14projStep2TotalPfS_S_S_iiii_param_0,
	.param .u64 .ptr .align 1 _Z14projStep2TotalPfS_S_S_iiii_param_1,
	.param .u64 .ptr .align 1 _Z14projStep2TotalPfS_S_S_iiii_param_2,
	.param .u64 .ptr .align 1 _Z14projStep2TotalPfS_S_S_iiii_param_3,
	.param .u32 _Z14projStep2TotalPfS_S_S_iiii_param_4,
	.param .u32 _Z14projStep2TotalPfS_S_S_iiii_param_5,
	.param .u32 _Z14projStep2TotalPfS_S_S_iiii_param_6,
	.param .u32 _Z14projStep2TotalPfS_S_S_iiii_param_7
)
{
	.reg .pred 	%p<11>;
	.reg .b32 	%r<56>;
	.reg .b32 	%f<113>;
	.reg .b64 	%rd<81>;

	ld.param.u64 	%rd6, [_Z14projStep2TotalPfS_S_S_iiii_param_2];
	ld.param.u32 	%r24, [_Z14projStep2TotalPfS_S_S_iiii_param_4];
	ld.param.u32 	%r25, [_Z14projStep2TotalPfS_S_S_iiii_param_5];
	ld.param.u32 	%r26, [_Z14projStep2TotalPfS_S_S_iiii_param_6];
	ld.param.u32 	%r27, [_Z14projStep2TotalPfS_S_S_iiii_param_7];
	cvta.to.global.u64 	%rd1, %rd6;
	mov.u32 	%r28, %ctaid.x;
	mov.u32 	%r29, %ntid.x;
	mul.lo.s32 	%r1, %r28, %r29;
	mov.u32 	%r2, %tid.x;
	add.s32 	%r3, %r1, %r2;
	rem.s32 	%r30, %r3, %r24;
	add.s32 	%r31, %r24, -1;
	setp.eq.s32 	%p1, %r30, %r31;
	@%p1 bra 	$L__BB3_12;
	mul.lo.s32 	%r4, %r25, %r24;
	div.s32 	%r32, %r3, %r4;
	add.s32 	%r33, %r26, -1;
	setp.ge.s32 	%p2, %r32, %r33;
	@%p2 bra 	$L__BB3_12;
	div.s32 	%r34, %r3, %r24;
	rem.s32 	%r35, %r34, %r25;
	add.s32 	%r36, %r25, -1;
	setp.eq.s32 	%p3, %r35, %r36;
	@%p3 bra 	$L__BB3_12;
	add.s32 	%r5, %r27, -1;
	setp.lt.s32 	%p4, %r27, 2;
	@%p4 bra 	$L__BB3_12;
	mul.lo.s32 	%r6, %r4, %r26;
	add.s32 	%r38, %r27, -2;
	setp.lt.u32 	%p5, %r38, 3;
	mov.b32 	%r55, 0;
	@%p5 bra 	$L__BB3_7;
	and.b32  	%r55, %r5, -4;
	neg.s32 	%r53, %r55;
	mul.lo.s32 	%r40, %r26, %r25;
	mul.lo.s32 	%r41, %r40, %r24;
	shl.b32 	%r8, %r41, 2;
	add.s32 	%r42, %r2, %r24;
	add.s32 	%r51, %r42, %r1;
	add.s32 	%r50, %r3, %r4;
	mul.wide.s32 	%rd12, %r24, 4;
	mul.wide.s32 	%rd17, %r4, 4;
	mul.wide.s32 	%rd21, %r6, 4;
	mov.u32 	%r52, %r3;
$L__BB3_6:
	.pragma "nounroll";
	ld.param.u64 	%rd79, [_Z14projStep2TotalPfS_S_S_iiii_param_3];
	ld.param.u64 	%rd76, [_Z14projStep2TotalPfS_S_S_iiii_param_1];
	ld.param.u64 	%rd73, [_Z14projStep2TotalPfS_S_S_iiii_param_0];
	cvta.to.global.u64 	%rd7, %rd79;
	mul.wide.s32 	%rd8, %r52, 4;
	add.s64 	%rd9, %rd7, %rd8;
	ld.global.f32 	%f1, [%rd9];
	ld.global.f32 	%f2, [%rd9+4];
	add.f32 	%f3, %f1, %f2;
	mul.f32 	%f4, %f3, 0f3F000000;
	cvta.to.global.u64 	%rd10, %rd73;
	add.s64 	%rd11, %rd10, %rd8;
	ld.global.f32 	%f5, [%rd11+4];
	mul.f32 	%f6, %f5, %f4;
	st.global.f32 	[%rd11+4], %f6;
	add.s64 	%rd13, %rd9, %rd12;
	ld.global.f32 	%f7, [%rd13];
	add.f32 	%f8, %f1, %f7;
	mul.f32 	%f9, %f8, 0f3F000000;
	cvta.to.global.u64 	%rd14, %rd76;
	mul.wide.s32 	%rd15, %r51, 4;
	add.s64 	%rd16, %rd14, %rd15;
	ld.global.f32 	%f10, [%rd16];
	mul.f32 	%f11, %f10, %f9;
	st.global.f32 	[%rd16], %f11;
	add.s64 	%rd18, %rd9, %rd17;
	ld.global.f32 	%f12, [%rd18];
	add.f32 	%f13, %f1, %f12;
	mul.f32 	%f14, %f13, 0f3F000000;
	mul.wide.s32 	%rd19, %r50, 4;
	add.s64 	%rd20, %rd1, %rd19;
	ld.global.f32 	%f15, [%rd20];
	mul.f32 	%f16, %f15, %f14;
	st.global.f32 	[%rd20], %f16;
	add.s64 	%rd22, %rd9, %rd21;
	ld.global.f32 	%f17, [%rd22];
	ld.global.f32 	%f18, [%rd22+4];
	add.f32 	%f19, %f17, %f18;
	mul.f32 	%f20, %f19, 0f3F000000;
	add.s64 	%rd23, %rd11, %rd21;
	ld.global.f32 	%f21, [%rd23+4];
	mul.f32 	%f22, %f21, %f20;
	st.global.f32 	[%rd23+4], %f22;
	add.s64 	%rd24, %rd22, %rd12;
	ld.global.f32 	%f23, [%rd24];
	add.f32 	%f24, %f17, %f23;
	mul.f32 	%f25, %f24, 0f3F000000;
	add.s64 	%rd25, %rd16, %rd21;
	ld.global.f32 	%f26, [%rd25];
	mul.f32 	%f27, %f26, %f25;
	st.global.f32 	[%rd25], %f27;
	add.s64 	%rd26, %rd22, %rd17;
	ld.global.f32 	%f28, [%rd26];
	add.f32 	%f29, %f17, %f28;
	mul.f32 	%f30, %f29, 0f3F000000;
	add.s64 	%rd27, %rd20, %rd21;
	ld.global.f32 	%f31, [%rd27];
	mul.f32 	%f32, %f31, %f30;
	st.global.f32 	[%rd27], %f32;
	add.s64 	%rd28, %rd22, %rd21;
	ld.global.f32 	%f33, [%rd28];
	ld.global.f32 	%f34, [%rd28+4];
	add.f32 	%f35, %f33, %f34;
	mul.f32 	%f36, %f35, 0f3F000000;
	add.s64 	%rd29, %rd23, %rd21;
	ld.global.f32 	%f37, [%rd29+4];
	mul.f32 	%f38, %f37, %f36;
	st.global.f32 	[%rd29+4], %f38;
	add.s64 	%rd30, %rd28, %rd12;
	ld.global.f32 	%f39, [%rd30];
	add.f32 	%f40, %f33, %f39;
	mul.f32 	%f41, %f40, 0f3F000000;
	add.s64 	%rd31, %rd25, %rd21;
	ld.global.f32 	%f42, [%rd31];
	mul.f32 	%f43, %f42, %f41;
	st.global.f32 	[%rd31], %f43;
	add.s64 	%rd32, %rd28, %rd17;
	ld.global.f32 	%f44, [%rd32];
	add.f32 	%f45, %f33, %f44;
	mul.f32 	%f46, %f45, 0f3F000000;
	add.s64 	%rd33, %rd27, %rd21;
	ld.global.f32 	%f47, [%rd33];
	mul.f32 	%f48, %f47, %f46;
	st.global.f32 	[%rd33], %f48;
	add.s64 	%rd34, %rd28, %rd21;
	ld.global.f32 	%f49, [%rd34];
	ld.global.f32 	%f50, [%rd34+4];
	add.f32 	%f51, %f49, %f50;
	mul.f32 	%f52, %f51, 0f3F000000;
	add.s64 	%rd35, %rd29, %rd21;
	ld.global.f32 	%f53, [%rd35+4];
	mul.f32 	%f54, %f53, %f52;
	st.global.f32 	[%rd35+4], %f54;
	add.s64 	%rd36, %rd34, %rd12;
	ld.global.f32 	%f55, [%rd36];
	add.f32 	%f56, %f49, %f55;
	mul.f32 	%f57, %f56, 0f3F000000;
	add.s64 	%rd37, %rd31, %rd21;
	ld.global.f32 	%f58, [%rd37];
	mul.f32 	%f59, %f58, %f57;
	st.global.f32 	[%rd37], %f59;
	add.s64 	%rd38, %rd34, %rd17;
	ld.global.f32 	%f60, [%rd38];
	add.f32 	%f61, %f49, %f60;
	mul.f32 	%f62, %f61, 0f3F000000;
	add.s64 	%rd39, %rd33, %rd21;
	ld.global.f32 	%f63, [%rd39];
	mul.f32 	%f64, %f63, %f62;
	st.global.f32 	[%rd39], %f64;
	add.s32 	%r53, %r53, 4;
	add.s32 	%r52, %r52, %r8;
	add.s32 	%r51, %r51, %r8;
	add.s32 	%r50, %r50, %r8;
	setp.ne.s32 	%p6, %r53, 0;
	@%p6 bra 	$L__BB3_6;
$L__BB3_7:
	and.b32  	%r21, %r5, 3;
	setp.eq.s32 	%p7, %r21, 0;
	@%p7 bra 	$L__BB3_12;
	ld.param.u64 	%rd80, [_Z14projStep2TotalPfS_S_S_iiii_param_3];
	cvta.to.global.u64 	%rd2, %rd80;
	setp.eq.s32 	%p8, %r21, 1;
	@%p8 bra 	$L__BB3_10;
	ld.param.u64 	%rd77, [_Z14projStep2TotalPfS_S_S_iiii_param_1];
	ld.param.u64 	%rd74, [_Z14projStep2TotalPfS_S_S_iiii_param_0];
	mad.lo.s32 	%r43, %r6, %r55, %r3;
	mul.wide.s32 	%rd40, %r43, 4;
	add.s64 	%rd41, %rd2, %rd40;
	ld.global.f32 	%f65, [%rd41];
	ld.global.f32 	%f66, [%rd41+4];
	add.f32 	%f67, %f65, %f66;
	mul.f32 	%f68, %f67, 0f3F000000;
	cvta.to.global.u64 	%rd42, %rd74;
	add.s64 	%rd43, %rd42, %rd40;
	ld.global.f32 	%f69, [%rd43+4];
	mul.f32 	%f70, %f69, %f68;
	st.global.f32 	[%rd43+4], %f70;
	add.s32 	%r44, %r43, %r24;
	mul.wide.s32 	%rd44, %r24, 4;
	add.s64 	%rd45, %rd41, %rd44;
	ld.global.f32 	%f71, [%rd45];
	add.f32 	%f72, %f65, %f71;
	mul.f32 	%f73, %f72, 0f3F000000;
	cvta.to.global.u64 	%rd46, %rd77;
	mul.wide.s32 	%rd47, %r44, 4;
	add.s64 	%rd48, %rd46, %rd47;
	ld.global.f32 	%f74, [%rd48];
	mul.f32 	%f75, %f74, %f73;
	st.global.f32 	[%rd48], %f75;
	add.s32 	%r45, %r43, %r4;
	mul.wide.s32 	%rd49, %r4, 4;
	add.s64 	%rd50, %rd41, %rd49;
	ld.global.f32 	%f76, [%rd50];
	add.f32 	%f77, %f65, %f76;
	mul.f32 	%f78, %f77, 0f3F000000;
	mul.wide.s32 	%rd51, %r45, 4;
	add.s64 	%rd52, %rd1, %rd51;
	ld.global.f32 	%f79, [%rd52];
	mul.f32 	%f80, %f79, %f78;
	st.global.f32 	[%rd52], %f80;
	mul.wide.s32 	%rd53, %r6, 4;
	add.s64 	%rd54, %rd41, %rd53;
	ld.global.f32 	%f81, [%rd54];
	ld.global.f32 	%f82, [%rd54+4];
	add.f32 	%f83, %f81, %f82;
	mul.f32 	%f84, %f83, 0f3F000000;
	add.s64 	%rd55, %rd43, %rd53;
	ld.global.f32 	%f85, [%rd55+4];
	mul.f32 	%f86, %f85, %f84;
	st.global.f32 	[%rd55+4], %f86;
	add.s64 	%rd56, %rd54, %rd44;
	ld.global.f32 	%f87, [%rd56];
	add.f32 	%f88, %f81, %f87;
	mul.f32 	%f89, %f88, 0f3F000000;
	add.s64 	%rd57, %rd48, %rd53;
	ld.global.f32 	%f90, [%rd57];
	mul.f32 	%f91, %f90, %f89;
	st.global.f32 	[%rd57], %f91;
	add.s64 	%rd58, %rd54, %rd49;
	ld.global.f32 	%f92, [%rd58];
	add.f32 	%f93, %f81, %f92;
	mul.f32 	%f94, %f93, 0f3F000000;
	add.s64 	%rd59, %rd52, %rd53;
	ld.global.f32 	%f95, [%rd59];
	mul.f32 	%f96, %f95, %f94;
	st.global.f32 	[%rd59], %f96;
	add.s32 	%r55, %r55, 2;
$L__BB3_10:
	and.b32  	%r46, %r5, 1;
	setp.eq.b32 	%p9, %r46, 1;
	not.pred 	%p10, %p9;
	@%p10 bra 	$L__BB3_12;
	ld.param.u64 	%rd78, [_Z14projStep2TotalPfS_S_S_iiii_param_1];
	ld.param.u64 	%rd75, [_Z14projStep2TotalPfS_S_S_iiii_param_0];
	mad.lo.s32 	%r47, %r6, %r55, %r3;
	mul.wide.s32 	%rd60, %r47, 4;
	add.s64 	%rd61, %rd2, %rd60;
	ld.global.f32 	%f97, [%rd61];
	ld.global.f32 	%f98, [%rd61+4];
	add.f32 	%f99, %f97, %f98;
	mul.f32 	%f100, %f99, 0f3F000000;
	cvta.to.global.u64 	%rd62, %rd75;
	add.s64 	%rd63, %rd62, %rd60;
	ld.global.f32 	%f101, [%rd63+4];
	mul.f32 	%f102, %f101, %f100;
	st.global.f32 	[%rd63+4], %f102;
	add.s32 	%r48, %r47, %r24;
	mul.wide.s32 	%rd64, %r24, 4;
	add.s64 	%rd65, %rd61, %rd64;
	ld.global.f32 	%f103, [%rd65];
	add.f32 	%f104, %f97, %f103;
	mul.f32 	%f105, %f104, 0f3F000000;
	cvta.to.global.u64 	%rd66, %rd78;
	mul.wide.s32 	%rd67, %r48, 4;
	add.s64 	%rd68, %rd66, %rd67;
	ld.global.f32 	%f106, [%rd68];
	mul.f32 	%f107, %f106, %f105;
	st.global.f32 	[%rd68], %f107;
	add.s32 	%r49, %r47, %r4;
	mul.wide.s32 	%rd69, %r4, 4;
	add.s64 	%rd70, %rd61, %rd69;
	ld.global.f32 	%f108, [%rd70];
	add.f32 	%f109, %f97, %f108;
	mul.f32 	%f110, %f109, 0f3F000000;
	mul.wide.s32 	%rd71, %r49, 4;
	add.s64 	%rd72, %rd1, %rd71;
	ld.global.f32 	%f111, [%rd72];
	mul.f32 	%f112, %f111, %f110;
	st.global.f32 	[%rd72], %f112;
$L__BB3_12:
	ret;

}
	// .globl	_Z13updatePstMultPfS_S_S_S_S_S_S_S_fiiii
.visible .entry _Z13updatePstMultPfS_S_S_S_S_S_S_S_fiiii(
	.param .u64 .ptr .align 1 _Z13updatePstMultPfS_S_S_S_S_S_S_S_fiiii_param_0,
	.param .u64 .ptr .align 1 _Z13updatePstMultPfS_S_S_S_S_S_S_S_fiiii_param_1,
	.param .u64 .ptr .align 1 _Z13updatePstMultPfS_S_S_S_S_S_S_S_fiiii_param_2,
	.param .u64 .ptr .align 1 _Z13updatePstMultPfS_S_S_S_S_S_S_S_fiiii_param_3,
	.param .u64 .ptr .align 1 _Z13updatePstMultPfS_S_S_S_S_S_S_S_fiiii_param_4,
	.param .u64 .ptr .align 1 _Z13updatePstMultPfS_S_S_S_S_S_S_S_fiiii_param_5,
	.param .u64 .ptr .align 1 _Z13updatePstMultPfS_S_S_S_S_S_S_S_fiiii_param_6,
	.param .u64 .ptr .align 1 _Z13updatePstMultPfS_S_S_S_S_S_S_S_fiiii_param_7,
	.param .u64 .ptr .align 1 _Z13updatePstMultPfS_S_S_S_S_S_S_S_fiiii_param_8,
	.param .f32 _Z13updatePstMultPfS_S_S_S_S_S_S_S_fiiii_param_9,
	.param .u32 _Z13updatePstMultPfS_S_S_S_S_S_S_S_fiiii_param_10,
	.param .u32 _Z13updatePstMultPfS_S_S_S_S_S_S_S_fiiii_param_11,
	.param .u32 _Z13updatePstMultPfS_S_S_S_S_S_S_S_fiiii_param_12,
	.param .u32 _Z13updatePstMultPfS_S_S_S_S_S_S_S_fiiii_param_13
)
{
	.reg .pred 	%p<42>;
	.reg .b32 	%r<114>;
	.reg .b32 	%f<293>;
	.reg .b64 	%rd<164>;

	ld.param.u64 	%rd9, [_Z13updatePstMultPfS_S_S_S_S_S_S_S_fiiii_param_1];
	ld.param.u64 	%rd10, [_Z13updatePstMultPfS_S_S_S_S_S_S_S_fiiii_param_3];
	ld.param.u64 	%rd11, [_Z13updatePstMultPfS_S_S_S_S_S_S_S_fiiii_param_4];
	ld.param.u64 	%rd12, [_Z13updatePstMultPfS_S_S_S_S_S_S_S_fiiii_param_5];
	ld.param.u64 	%rd13, [_Z13updatePstMultPfS_S_S_S_S_S_S_S_fiiii_param_6];
	ld.param.u64 	%rd14, [_Z13updatePstMultPfS_S_S_S_S_S_S_S_fiiii_param_7];
	ld.param.u64 	%rd15, [_Z13updatePstMultPfS_S_S_S_S_S_S_S_fiiii_param_8];
	ld.param.f32 	%f2, [_Z13updatePstMultPfS_S_S_S_S_S_S_S_fiiii_param_9];
	ld.param.u32 	%r56, [_Z13updatePstMultPfS_S_S_S_S_S_S_S_fiiii_param_10];
	ld.param.u32 	%r57, [_Z13updatePstMultPfS_S_S_S_S_S_S_S_fiiii_param_11];
	ld.param.u32 	%r58, [_Z13updatePstMultPfS_S_S_S_S_S_S_S_fiiii_param_12];
	ld.param.u32 	%r59, [_Z13updatePstMultPfS_S_S_S_S_S_S_S_fiiii_param_13];
	cvta.to.global.u64 	%rd1, %rd11;
	cvta.to.global.u64 	%rd2, %rd10;
	cvta.to.global.u64 	%rd3, %rd14;
	cvta.to.global.u64 	%rd4, %rd9;
	cvta.to.global.u64 	%rd5, %rd13;
	cvta.to.global.u64 	%rd6, %rd12;
	cvta.to.global.u64 	%rd16, %rd15;
	mov.u32 	%r60, %ctaid.x;
	mov.u32 	%r61, %ntid.x;
	mul.lo.s32 	%r1, %r60, %r61;
	mov.u32 	%r2, %tid.x;
	add.s32 	%r3, %r1, %r2;
	mul.wide.s32 	%rd17, %r3, 4;
	add.s64 	%rd7, %rd16, %rd17;
	mov.b32 	%r62, 0;
	st.global.u32 	[%rd7], %r62;
	rem.s32 	%r63, %r3, %r56;
	add.s32 	%r64, %r56, -1;
	setp.eq.s32 	%p1, %r63, %r64;
	@%p1 bra 	$L__BB4_28;
	mul.lo.s32 	%r4, %r57, %r56;
	div.s32 	%r65, %r3, %r4;
	add.s32 	%r66, %r58, -1;
	setp.ge.s32 	%p2, %r65, %r66;
	@%p2 bra 	$L__BB4_28;
	div.s32 	%r67, %r3, %r56;
	rem.s32 	%r68, %r67, %r57;
	add.s32 	%r69, %r57, -1;
	setp.eq.s32 	%p3, %r68, %r69;
	@%p3 bra 	$L__BB4_28;
	add.s32 	%r5, %r59, -1;
	setp.lt.s32 	%p4, %r59, 2;
	@%p4 bra 	$L__BB4_12;
	mul.lo.s32 	%r6, %r4, %r58;
	add.s32 	%r71, %r59, -2;
	setp.lt.u32 	%p5, %r71, 3;
	mov.b32 	%r98, 0;
	@%p5 bra 	$L__BB4_7;
	and.b32  	%r72, %r5, -4;
	neg.s32 	%r102, %r72;
	mul.lo.s32 	%r73, %r58, %r57;
	mul.lo.s32 	%r74, %r73, %r56;
	shl.b32 	%r8, %r74, 2;
	add.s32 	%r75, %r2, %r56;
	add.s32 	%r100, %r75, %r1;
	add.s32 	%r99, %r3, %r4;
	mul.wide.s32 	%rd28, %r6, 4;
	mov.u32 	%r101, %r3;
$L__BB4_6:
	.pragma "nounroll";
	ld.param.u64 	%rd161, [_Z13updatePstMultPfS_S_S_S_S_S_S_S_fiiii_param_2];
	and.b32  	%r98, %r5, -4;
	cvta.to.global.u64 	%rd18, %rd161;
	mul.wide.s32 	%rd19, %r101, 4;
	add.s64 	%rd20, %rd18, %rd19;
	ld.global.f32 	%f3, [%rd20+4];
	ld.global.f32 	%f4, [%rd20];
	sub.f32 	%f5, %f3, %f4;
	mul.wide.s32 	%rd21, %r100, 4;
	add.s64 	%rd22, %rd2, %rd21;
	ld.global.f32 	%f6, [%rd22];
	add.f32 	%f7, %f5, %f6;
	add.s64 	%rd23, %rd2, %rd19;
	ld.global.f32 	%f8, [%rd23];
	sub.f32 	%f9, %f7, %f8;
	mul.wide.s32 	%rd24, %r99, 4;
	add.s64 	%rd25, %rd1, %rd24;
	ld.global.f32 	%f10, [%rd25];
	add.f32 	%f11, %f9, %f10;
	add.s64 	%rd26, %rd1, %rd19;
	ld.global.f32 	%f12, [%rd26];
	sub.f32 	%f13, %f11, %f12;
	add.s64 	%rd27, %rd6, %rd19;
	st.global.f32 	[%rd27], %f13;
	add.s64 	%rd29, %rd20, %rd28;
	ld.global.f32 	%f14, [%rd29+4];
	ld.global.f32 	%f15, [%rd29];
	sub.f32 	%f16, %f14, %f15;
	add.s64 	%rd30, %rd22, %rd28;
	ld.global.f32 	%f17, [%rd30];
	add.f32 	%f18, %f16, %f17;
	add.s64 	%rd31, %rd23, %rd28;
	ld.global.f32 	%f19, [%rd31];
	sub.f32 	%f20, %f18, %f19;
	add.s64 	%rd32, %rd25, %rd28;
	ld.global.f32 	%f21, [%rd32];
	add.f32 	%f22, %f20, %f21;
	add.s64 	%rd33, %rd26, %rd28;
	ld.global.f32 	%f23, [%rd33];
	sub.f32 	%f24, %f22, %f23;
	add.s64 	%rd34, %rd27, %rd28;
	st.global.f32 	[%rd34], %f24;
	add.s64 	%rd35, %rd29, %rd28;
	ld.global.f32 	%f25, [%rd35+4];
	ld.global.f32 	%f26, [%rd35];
	sub.f32 	%f27, %f25, %f26;
	add.s64 	%rd36, %rd30, %rd28;
	ld.global.f32 	%f28, [%rd36];
	add.f32 	%f29, %f27, %f28;
	add.s64 	%rd37, %rd31, %rd28;
	ld.global.f32 	%f30, [%rd37];
	sub.f32 	%f31, %f29, %f30;
	add.s64 	%rd38, %rd32, %rd28;
	ld.global.f32 	%f32, [%rd38];
	add.f32 	%f33, %f31, %f32;
	add.s64 	%rd39, %rd33, %rd28;
	ld.global.f32 	%f34, [%rd39];
	sub.f32 	%f35, %f33, %f34;
	add.s64 	%rd40, %rd34, %rd28;
	st.global.f32 	[%rd40], %f35;
	add.s64 	%rd41, %rd35, %rd28;
	ld.global.f32 	%f36, [%rd41+4];
	ld.global.f32 	%f37, [%rd41];
	sub.f32 	%f38, %f36, %f37;
	add.s64 	%rd42, %rd36, %rd28;
	ld.global.f32 	%f39, [%rd42];
	add.f32 	%f40, %f38, %f39;
	add.s64 	%rd43, %rd37, %rd28;
	ld.global.f32 	%f41, [%rd43];
	sub.f32 	%f42, %f40, %f41;
	add.s64 	%rd44, %rd38, %rd28;
	ld.global.f32 	%f43, [%rd44];
	add.f32 	%f44, %f42, %f43;
	add.s64 	%rd45, %rd39, %rd28;
	ld.global.f32 	%f45, [%rd45];
	sub.f32 	%f46, %f44, %f45;
	add.s64 	%rd46, %rd40, %rd28;
	st.global.f32 	[%rd46], %f46;
	add.s32 	%r102, %r102, 4;
	add.s32 	%r101, %r101, %r8;
	add.s32 	%r100, %r100, %r8;
	add.s32 	%r99, %r99, %r8;
	setp.eq.s32 	%p6, %r102, 0;
	@%p6 bra 	$L__BB4_7;
	bra.uni 	$L__BB4_6;
$L__BB4_7:
	and.b32  	%r12, %r5, 3;
	setp.eq.s32 	%p7, %r12, 0;
	@%p7 bra 	$L__BB4_12;
	setp.eq.s32 	%p8, %r12, 1;
	@%p8 bra 	$L__BB4_10;
	ld.param.u64 	%rd162, [_Z13updatePstMultPfS_S_S_S_S_S_S_S_fiiii_param_2];
	mad.lo.s32 	%r76, %r6, %r98, %r3;
	cvta.to.global.u64 	%rd47, %rd162;
	mul.wide.s32 	%rd48, %r76, 4;
	add.s64 	%rd49, %rd47, %rd48;
	ld.global.f32 	%f47, [%rd49+4];
	ld.global.f32 	%f48, [%rd49];
	sub.f32 	%f49, %f47, %f48;
	add.s32 	%r77, %r76, %r56;
	mul.wide.s32 	%rd50, %r77, 4;
	add.s64 	%rd51, %rd2, %rd50;
	ld.global.f32 	%f50, [%rd51];
	add.f32 	%f51, %f49, %f50;
	add.s64 	%rd52, %rd2, %rd48;
	ld.global.f32 	%f52, [%rd52];
	sub.f32 	%f53, %f51, %f52;
	add.s32 	%r78, %r76, %r4;
	mul.wide.s32 	%rd53, %r78, 4;
	add.s64 	%rd54, %rd1, %rd53;
	ld.global.f32 	%f54, [%rd54];
	add.f32 	%f55, %f53, %f54;
	add.s64 	%rd55, %rd1, %rd48;
	ld.global.f32 	%f56, [%rd55];
	sub.f32 	%f57, %f55, %f56;
	add.s64 	%rd56, %rd6, %rd48;
	st.global.f32 	[%rd56], %f57;
	mul.wide.s32 	%rd57, %r6, 4;
	add.s64 	%rd58, %rd49, %rd57;
	ld.global.f32 	%f58, [%rd58+4];
	ld.global.f32 	%f59, [%rd58];
	sub.f32 	%f60, %f58, %f59;
	add.s64 	%rd59, %rd51, %rd57;
	ld.global.f32 	%f61, [%rd59];
	add.f32 	%f62, %f60, %f61;
	add.s64 	%rd60, %rd52, %rd57;
	ld.global.f32 	%f63, [%rd60];
	sub.f32 	%f64, %f62, %f63;
	add.s64 	%rd61, %rd54, %rd57;
	ld.global.f32 	%f65, [%rd61];
	add.f32 	%f66, %f64, %f65;
	add.s64 	%rd62, %rd55, %rd57;
	ld.global.f32 	%f67, [%rd62];
	sub.f32 	%f68, %f66, %f67;
	add.s64 	%rd63, %rd56, %rd57;
	st.global.f32 	[%rd63], %f68;
	add.s32 	%r98, %r98, 2;
$L__BB4_10:
	and.b32  	%r79, %r5, 1;
	setp.eq.b32 	%p9, %r79, 1;
	not.pred 	%p10, %p9;
	@%p10 bra 	$L__BB4_12;
	ld.param.u64 	%rd163, [_Z13updatePstMultPfS_S_S_S_S_S_S_S_fiiii_param_2];
	mad.lo.s32 	%r80, %r6, %r98, %r3;
	cvta.to.global.u64 	%rd64, %rd163;
	mul.wide.s32 	%rd65, %r80, 4;
	add.s64 	%rd66, %rd64, %rd65;
	ld.global.f32 	%f69, [%rd66+4];
	ld.global.f32 	%f70, [%rd66];
	sub.f32 	%f71, %f69, %f70;
	add.s32 	%r81, %r80, %r56;
	mul.wide.s32 	%rd67, %r81, 4;
	add.s64 	%rd68, %rd2, %rd67;
	ld.global.f32 	%f72, [%rd68];
	add.f32 	%f73, %f71, %f72;
	add.s64 	%rd69, %rd2, %rd65;
	ld.global.f32 	%f74, [%rd69];
	sub.f32 	%f75, %f73, %f74;
	add.s32 	%r82, %r80, %r4;
	mul.wide.s32 	%rd70, %r82, 4;
	add.s64 	%rd71, %rd1, %rd70;
	ld.global.f32 	%f76, [%rd71];
	add.f32 	%f77, %f75, %f76;
	add.s64 	%rd72, %rd1, %rd65;
	ld.global.f32 	%f78, [%rd72];
	sub.f32 	%f79, %f77, %f78;
	add.s64 	%rd73, %rd6, %rd65;
	st.global.f32 	[%rd73], %f79;
$L__BB4_12:
	setp.lt.s32 	%p11, %r59, 1;
	@%p11 bra 	$L__BB4_16;
	mul.lo.s32 	%r15, %r4, %r58;
	rcp.rn.f32 	%f1, %f2;
	sub.s32 	%r107, 1, %r59;
	sub.s32 	%r104, %r3, %r15;
	add.s32 	%r84, %r2, %r15;
	add.s32 	%r103, %r84, %r1;
	mov.b32 	%r106, 1;
	mul.wide.s32 	%rd92, %r15, 4;
	mov.u32 	%r105, %r3;
$L__BB4_14:
	setp.ne.s32 	%p12, %r106, 1;
	@%p12 bra 	$L__BB4_29;
	mul.wide.s32 	%rd94, %r105, 4;
	add.s64 	%rd95, %rd6, %rd94;
	ld.global.f32 	%f104, [%rd95];
	mul.wide.s32 	%rd96, %r103, 4;
	add.s64 	%rd97, %rd5, %rd96;
	ld.global.f32 	%f105, [%rd97];
	add.f32 	%f106, %f104, %f105;
	add.s64 	%rd98, %rd4, %rd94;
	ld.global.f32 	%f107, [%rd98];
	div.rn.f32 	%f108, %f107, %f2;
	sub.f32 	%f109, %f106, %f108;
	add.f32 	%f110, %f1, %f109;
	add.s64 	%rd99, %rd3, %rd94;
	ld.global.f32 	%f111, [%rd99];
	setp.le.f32 	%p16, %f110, %f111;
	selp.f32 	%f112, %f110, %f111, %p16;
	add.s64 	%rd100, %rd5, %rd94;
	st.global.f32 	[%rd100], %f112;
	bra.uni 	$L__BB4_32;
$L__BB4_16:
	setp.lt.s32 	%p18, %r59, 2;
	@%p18 bra 	$L__BB4_28;
	mul.lo.s32 	%r28, %r4, %r58;
	add.s32 	%r86, %r59, -2;
	and.b32  	%r29, %r5, 7;
	setp.lt.u32 	%p19, %r86, 7;
	mov.b32 	%r111, 0;
	@%p19 bra 	$L__BB4_20;
	and.b32  	%r111, %r5, -8;
	neg.s32 	%r110, %r111;
	mul.lo.s32 	%r87, %r58, %r57;
	mul.lo.s32 	%r88, %r87, %r56;
	shl.b32 	%r32, %r88, 3;
	add.s32 	%r89, %r2, %r28;
	add.s32 	%r108, %r89, %r1;
	mul.wide.s32 	%rd107, %r28, 4;
	mov.u32 	%r109, %r3;
$L__BB4_19:
	.pragma "nounroll";
	mul.wide.s32 	%rd101, %r109, 4;
	add.s64 	%rd102, %rd6, %rd101;
	ld.global.f32 	%f113, [%rd102];
	mul.wide.s32 	%rd103, %r108, 4;
	add.s64 	%rd104, %rd5, %rd103;
	ld.global.f32 	%f114, [%rd104];
	add.f32 	%f115, %f113, %f114;
	add.s64 	%rd105, %rd5, %rd101;
	ld.global.f32 	%f116, [%rd105];
	sub.f32 	%f117, %f115, %f116;
	mul.f32 	%f118, %f2, %f117;
	add.s64 	%rd106, %rd4, %rd101;
	ld.global.f32 	%f119, [%rd106];
	sub.f32 	%f120, %f119, %f118;
	st.global.f32 	[%rd106], %f120;
	setp.gt.f32 	%p20, %f118, 0f00000000;
	neg.f32 	%f121, %f118;
	selp.f32 	%f122, %f118, %f121, %p20;
	ld.global.f32 	%f123, [%rd7];
	add.f32 	%f124, %f123, %f122;
	st.global.f32 	[%rd7], %f124;
	add.s64 	%rd108, %rd102, %rd107;
	ld.global.f32 	%f125, [%rd108];
	add.s64 	%rd109, %rd104, %rd107;
	ld.global.f32 	%f126, [%rd109];
	add.f32 	%f127, %f125, %f126;
	ld.global.f32 	%f128, [%rd104];
	sub.f32 	%f129, %f127, %f128;
	mul.f32 	%f130, %f2, %f129;
	add.s64 	%rd110, %rd106, %rd107;
	ld.global.f32 	%f131, [%rd110];
	sub.f32 	%f132, %f131, %f130;
	st.global.f32 	[%rd110], %f132;
	setp.gt.f32 	%p21, %f130, 0f00000000;
	neg.f32 	%f133, %f130;
	selp.f32 	%f134, %f130, %f133, %p21;
	ld.global.f32 	%f135, [%rd7];
	add.f32 	%f136, %f135, %f134;
	st.global.f32 	[%rd7], %f136;
	add.s64 	%rd111, %rd108, %rd107;
	ld.global.f32 	%f137, [%rd111];
	add.s64 	%rd112, %rd109, %rd107;
	ld.global.f32 	%f138, [%rd112];
	add.f32 	%f139, %f137, %f138;
	ld.global.f32 	%f140, [%rd109];
	sub.f32 	%f141, %f139, %f140;
	mul.f32 	%f142, %f2, %f141;
	add.s64 	%rd113, %rd110, %rd107;
	ld.global.f32 	%f143, [%rd113];
	sub.f32 	%f144, %f143, %f142;
	st.global.f32 	[%rd113], %f144;
	setp.gt.f32 	%p22, %f142, 0f00000000;
	neg.f32 	%f145, %f142;
	selp.f32 	%f146, %f142, %f145, %p22;
	ld.global.f32 	%f147, [%rd7];
	add.f32 	%f148, %f147, %f146;
	st.global.f32 	[%rd7], %f148;
	add.s64 	%rd114, %rd111, %rd107;
	ld.global.f32 	%f149, [%rd114];
	add.s64 	%rd115, %rd112, %rd107;
	ld.global.f32 	%f150, [%rd115];
	add.f32 	%f151, %f149, %f150;
	ld.global.f32 	%f152, [%rd112];
	sub.f32 	%f153, %f151, %f152;
	mul.f32 	%f154, %f2, %f153;
	add.s64 	%rd116, %rd113, %rd107;
	ld.global.f32 	%f155, [%rd116];
	sub.f32 	%f156, %f155, %f154;
	st.global.f32 	[%rd116], %f156;
	setp.gt.f32 	%p23, %f154, 0f00000000;
	neg.f32 	%f157, %f154;
	selp.f32 	%f158, %f154, %f157, %p23;
	ld.global.f32 	%f159, [%rd7];
	add.f32 	%f160, %f159, %f158;
	st.global.f32 	[%rd7], %f160;
	add.s64 	%rd117, %rd114, %rd107;
	ld.global.f32 	%f161, [%rd117];
	add.s64 	%rd118, %rd115, %rd107;
	ld.global.f32 	%f162, [%rd118];
	add.f32 	%f163, %f161, %f162;
	ld.global.f32 	%f164, [%rd115];
	sub.f32 	%f165, %f163, %f164;
	mul.f32 	%f166, %f2, %f165;
	add.s64 	%rd119, %rd116, %rd107;
	ld.global.f32 	%f167, [%rd119];
	sub.f32 	%f168, %f167, %f166;
	st.global.f32 	[%rd119], %f168;
	setp.gt.f32 	%p24, %f166, 0f00000000;
	neg.f32 	%f169, %f166;
	selp.f32 	%f170, %f166, %f169, %p24;
	ld.global.f32 	%f171, [%rd7];
	add.f32 	%f172, %f171, %f170;
	st.global.f32 	[%rd7], %f172;
	add.s64 	%rd120, %rd117, %rd107;
	ld.global.f32 	%f173, [%rd120];
	add.s64 	%rd121, %rd118, %rd107;
	ld.global.f32 	%f174, [%rd121];
	add.f32 	%f175, %f173, %f174;
	ld.global.f32 	%f176, [%rd118];
	sub.f32 	%f177, %f175, %f176;
	mul.f32 	%f178, %f2, %f177;
	add.s64 	%rd122, %rd119, %rd107;
	ld.global.f32 	%f179, [%rd122];
	sub.f32 	%f180, %f179, %f178;
	st.global.f32 	[%rd122], %f180;
	setp.gt.f32 	%p25, %f178, 0f00000000;
	neg.f32 	%f181, %f178;
	selp.f32 	%f182, %f178, %f181, %p25;
	ld.global.f32 	%f183, [%rd7];
	add.f32 	%f184, %f183, %f182;
	st.global.f32 	[%rd7], %f184;
	add.s64 	%rd123, %rd120, %rd107;
	ld.global.f32 	%f185, [%rd123];
	add.s64 	%rd124, %rd121, %rd107;
	ld.global.f32 	%f186, [%rd124];
	add.f32 	%f187, %f185, %f186;
	ld.global.f32 	%f188, [%rd121];
	sub.f32 	%f189, %f187, %f188;
	mul.f32 	%f190, %f2, %f189;
	add.s64 	%rd125, %rd122, %rd107;
	ld.global.f32 	%f191, [%rd125];
	sub.f32 	%f192, %f191, %f190;
	st.global.f32 	[%rd125], %f192;
	setp.gt.f32 	%p26, %f190, 0f00000000;
	neg.f32 	%f193, %f190;
	selp.f32 	%f194, %f190, %f193, %p26;
	ld.global.f32 	%f195, [%rd7];
	add.f32 	%f196, %f195, %f194;
	st.global.f32 	[%rd7], %f196;
	add.s64 	%rd126, %rd123, %rd107;
	ld.global.f32 	%f197, [%rd126];
	add.s64 	%rd127, %rd124, %rd107;
	ld.global.f32 	%f198, [%rd127];
	add.f32 	%f199, %f197, %f198;
	ld.global.f32 	%f200, [%rd124];
	sub.f32 	%f201, %f199, %f200;
	mul.f32 	%f202, %f2, %f201;
	add.s64 	%rd128, %rd125, %rd107;
	ld.global.f32 	%f203, [%rd128];
	sub.f32 	%f204, %f203, %f202;
	st.global.f32 	[%rd128], %f204;
	setp.gt.f32 	%p27, %f202, 0f00000000;
	neg.f32 	%f205, %f202;
	selp.f32 	%f206, %f202, %f205, %p27;
	ld.global.f32 	%f207, [%rd7];
	add.f32 	%f208, %f207, %f206;
	st.global.f32 	[%rd7], %f208;
	add.s32 	%r110, %r110, 8;
	add.s32 	%r109, %r109, %r32;
	add.s32 	%r108, %r108, %r32;
	setp.ne.s32 	%p28, %r110, 0;
	@%p28 bra 	$L__BB4_19;
$L__BB4_20:
	setp.eq.s32 	%p29, %r29, 0;
	@%p29 bra 	$L__BB4_28;
	and.b32  	%r51, %r5, 3;
	setp.lt.u32 	%p30, %r29, 4;
	@%p30 bra 	$L__BB4_23;
	mad.lo.s32 	%r90, %r111, %r28, %r3;
	mul.wide.s32 	%rd129, %r90, 4;
	add.s64 	%rd130, %rd6, %rd129;
	ld.global.f32 	%f209, [%rd130];
	add.s32 	%r91, %r90, %r28;
	mul.wide.s32 	%rd131, %r91, 4;
	add.s64 	%rd132, %rd5, %rd131;
	ld.global.f32 	%f210, [%rd132];
	add.f32 	%f211, %f209, %f210;
	add.s64 	%rd133, %rd5, %rd129;
	ld.global.f32 	%f212, [%rd133];
	sub.f32 	%f213, %f211, %f212;
	mul.f32 	%f214, %f2, %f213;
	add.s64 	%rd134, %rd4, %rd129;
	ld.global.f32 	%f215, [%rd134];
	sub.f32 	%f216, %f215, %f214;
	st.global.f32 	[%rd134], %f216;
	setp.gt.f32 	%p31, %f214, 0f00000000;
	neg.f32 	%f217, %f214;
	selp.f32 	%f218, %f214, %f217, %p31;
	ld.global.f32 	%f219, [%rd7];
	add.f32 	%f220, %f219, %f218;
	st.global.f32 	[%rd7], %f220;
	mul.wide.s32 	%rd135, %r28, 4;
	add.s64 	%rd136, %rd130, %rd135;
	ld.global.f32 	%f221, [%rd136];
	add.s64 	%rd137, %rd132, %rd135;
	ld.global.f32 	%f222, [%rd137];
	add.f32 	%f223, %f221, %f222;
	ld.global.f32 	%f224, [%rd132];
	sub.f32 	%f225, %f223, %f224;
	mul.f32 	%f226, %f2, %f225;
	add.s64 	%rd138, %rd134, %rd135;
	ld.global.f32 	%f227, [%rd138];
	sub.f32 	%f228, %f227, %f226;
	st.global.f32 	[%rd138], %f228;
	setp.gt.f32 	%p32, %f226, 0f00000000;
	neg.f32 	%f229, %f226;
	selp.f32 	%f230, %f226, %f229, %p32;
	ld.global.f32 	%f231, [%rd7];
	add.f32 	%f232, %f231, %f230;
	st.global.f32 	[%rd7], %f232;
	add.s64 	%rd139, %rd136, %rd135;
	ld.global.f32 	%f233, [%rd139];
	add.s64 	%rd140, %rd137, %rd135;
	ld.global.f32 	%f234, [%rd140];
	add.f32 	%f235, %f233, %f234;
	ld.global.f32 	%f236, [%rd137];
	sub.f32 	%f237, %f235, %f236;
	mul.f32 	%f238, %f2, %f237;
	add.s64 	%rd141, %rd138, %rd135;
	ld.global.f32 	%f239, [%rd141];
	sub.f32 	%f240, %f239, %f238;
	st.global.f32 	[%rd141], %f240;
	setp.gt.f32 	%p33, %f238, 0f00000000;
	neg.f32 	%f241, %f238;
	selp.f32 	%f242, %f238, %f241, %p33;
	ld.global.f32 	%f243, [%rd7];
	add.f32 	%f244, %f243, %f242;
	st.global.f32 	[%rd7], %f244;
	add.s64 	%rd142, %rd139, %rd135;
	ld.global.f32 	%f245, [%rd142];
	add.s64 	%rd143, %rd140, %rd135;
	ld.global.f32 	%f246, [%rd143];
	add.f32 	%f247, %f245, %f246;
	ld.global.f32 	%f248, [%rd140];
	sub.f32 	%f249, %f247, %f248;
	mul.f32 	%f250, %f2, %f249;
	add.s64 	%rd144, %rd141, %rd135;
	ld.global.f32 	%f251, [%rd144];
	sub.f32 	%f252, %f251, %f250;
	st.global.f32 	[%rd144], %f252;
	setp.gt.f32 	%p34, %f250, 0f00000000;
	neg.f32 	%f253, %f250;
	selp.f32 	%f254, %f250, %f253, %p34;
	ld.global.f32 	%f255, [%rd7];
	add.f32 	%f256, %f255, %f254;
	st.global.f32 	[%rd7], %f256;
	add.s32 	%r111, %r111, 4;
$L__BB4_23:
	setp.eq.s32 	%p35, %r51, 0;
	@%p35 bra 	$L__BB4_28;
	setp.eq.s32 	%p36, %r51, 1;
	@%p36 bra 	$L__BB4_26;
	mad.lo.s32 	%r92, %r111, %r28, %r3;
	mul.wide.s32 	%rd145, %r92, 4;
	add.s64 	%rd146, %rd6, %rd145;
	ld.global.f32 	%f257, [%rd146];
	add.s32 	%r93, %r92, %r28;
	mul.wide.s32 	%rd147, %r93, 4;
	add.s64 	%rd148, %rd5, %rd147;
	ld.global.f32 	%f258, [%rd148];
	add.f32 	%f259, %f257, %f258;
	add.s64 	%rd149, %rd5, %rd145;
	ld.global.f32 	%f260, [%rd149];
	sub.f32 	%f261, %f259, %f260;
	mul.f32 	%f262, %f2, %f261;
	add.s64 	%rd150, %rd4, %rd145;
	ld.global.f32 	%f263, [%rd150];
	sub.f32 	%f264, %f263, %f262;
	st.global.f32 	[%rd150], %f264;
	setp.gt.f32 	%p37, %f262, 0f00000000;
	neg.f32 	%f265, %f262;
	selp.f32 	%f266, %f262, %f265, %p37;
	ld.global.f32 	%f267, [%rd7];
	add.f32 	%f268, %f267, %f266;
	st.global.f32 	[%rd7], %f268;
	mul.wide.s32 	%rd151, %r28, 4;
	add.s64 	%rd152, %rd146, %rd151;
	ld.global.f32 	%f269, [%rd152];
	add.s64 	%rd153, %rd148, %rd151;
	ld.global.f32 	%f270, [%rd153];
	add.f32 	%f271, %f269, %f270;
	ld.global.f32 	%f272, [%rd148];
	sub.f32 	%f273, %f271, %f272;
	mul.f32 	%f274, %f2, %f273;
	add.s64 	%rd154, %rd150, %rd151;
	ld.global.f32 	%f275, [%rd154];
	sub.f32 	%f276, %f275, %f274;
	st.global.f32 	[%rd154], %f276;
	setp.gt.f32 	%p38, %f274, 0f00000000;
	neg.f32 	%f277, %f274;
	selp.f32 	%f278, %f274, %f277, %p38;
	ld.global.f32 	%f279, [%rd7];
	add.f32 	%f280, %f279, %f278;
	st.global.f32 	[%rd7], %f280;
	add.s32 	%r111, %r111, 2;
$L__BB4_26:
	and.b32  	%r94, %r5, 1;
	setp.eq.b32 	%p39, %r94, 1;
	not.pred 	%p40, %p39;
	@%p40 bra 	$L__BB4_28;
	mad.lo.s32 	%r95, %r111, %r28, %r3;
	mul.wide.s32 	%rd155, %r95, 4;
	add.s64 	%rd156, %rd6, %rd155;
	ld.global.f32 	%f281, [%rd156];
	add.s32 	%r96, %r95, %r28;
	mul.wide.s32 	%rd157, %r96, 4;
	add.s64 	%rd158, %rd5, %rd157;
	ld.global.f32 	%f282, [%rd158];
	add.f32 	%f283, %f281, %f282;
	add.s64 	%rd159, %rd5, %rd155;
	ld.global.f32 	%f284, [%rd159];
	sub.f32 	%f285, %f283, %f284;
	mul.f32 	%f286, %f2, %f285;
	add.s64 	%rd160, %rd4, %rd155;
	ld.global.f32 	%f287, [%rd160];
	sub.f32 	%f288, %f287, %f286;
	st.global.f32 	[%rd160], %f288;
	setp.gt.f32 	%p41, %f286, 0f00000000;
	neg.f32 	%f289, %f286;
	selp.f32 	%f290, %f286, %f289, %p41;
	ld.global.f32 	%f291, [%rd7];
	add.f32 	%f292, %f291, %f290;
	st.global.f32 	[%rd7], %f292;
$L__BB4_28:
	ret;
$L__BB4_29:
	setp.ne.s32 	%p13, %r107, 0;
	@%p13 bra 	$L__BB4_31;
	mul.wide.s32 	%rd86, %r104, 4;
	add.s64 	%rd87, %rd6, %rd86;
	ld.global.f32 	%f96, [%rd87];
	add.s64 	%rd88, %rd5, %rd86;
	ld.global.f32 	%f97, [%rd88];
	sub.f32 	%f98, %f97, %f96;
	add.s64 	%rd89, %rd4, %rd86;
	ld.global.f32 	%f99, [%rd89];
	div.rn.f32 	%f100, %f99, %f2;
	add.f32 	%f101, %f98, %f100;
	mul.wide.s32 	%rd90, %r105, 4;
	add.s64 	%rd91, %rd3, %rd90;
	ld.global.f32 	%f102, [%rd91];
	setp.le.f32 	%p15, %f101, %f102;
	selp.f32 	%f103, %f101, %f102, %p15;
	add.s64 	%rd93, %rd88, %rd92;
	st.global.f32 	[%rd93], %f103;
	bra.uni 	$L__BB4_32;
$L__BB4_31:
	mul.wide.s32 	%rd74, %r104, 4;
	add.s64 	%rd75, %rd6, %rd74;
	ld.global.f32 	%f80, [%rd75];
	add.s64 	%rd76, %rd5, %rd74;
	ld.global.f32 	%f81, [%rd76];
	sub.f32 	%f82, %f81, %f80;
	add.s64 	%rd77, %rd4, %rd74;
	ld.global.f32 	%f83, [%rd77];
	div.rn.f32 	%f84, %f83, %f2;
	add.f32 	%f85, %f82, %f84;
	add.s64 	%rd79, %rd75, %rd92;
	ld.global.f32 	%f86, [%rd79];
	add.f32 	%f87, %f86, %f85;
	mul.wide.s32 	%rd80, %r103, 4;
	add.s64 	%rd81, %rd5, %rd80;
	ld.global.f32 	%f88, [%rd81];
	add.f32 	%f89, %f88, %f87;
	add.s64 	%rd82, %rd77, %rd92;
	ld.global.f32 	%f90, [%rd82];
	div.rn.f32 	%f91, %f90, %f2;
	sub.f32 	%f92, %f89, %f91;
	mul.f32 	%f93, %f92, 0f3F000000;
	mul.wide.s32 	%rd83, %r105, 4;
	add.s64 	%rd84, %rd3, %rd83;
	ld.global.f32 	%f94, [%rd84];
	setp.le.f32 	%p14, %f93, %f94;
	selp.f32 	%f95, %f93, %f94, %p14;
	add.s64 	%rd85, %rd76, %rd92;
	st.global.f32 	[%rd85], %f95;
$L__BB4_32:
	add.s32 	%r107, %r107, 1;
	add.s32 	%r106, %r106, 1;
	add.s32 	%r105, %r105, %r15;
	add.s32 	%r104, %r104, %r15;
	add.s32 	%r103, %r103, %r15;
	setp.eq.s32 	%p17, %r107, 1;
	@%p17 bra 	$L__BB4_16;
	bra.uni 	$L__BB4_14;

}
	// .globl	_Z17errorAccumulationPfjj
.visible .entry _Z17errorAccumulationPfjj(
	.param .u64 .ptr .align 1 _Z17errorAccumulationPfjj_param_0,
	.param .u32 _Z17errorAccumulationPfjj_param_1,
	.param .u32 _Z17errorAccumulationPfjj_param_2
)
{
	.reg .pred 	%p<4>;
	.reg .b32 	%r<10>;
	.reg .b32 	%f<10>;
	.reg .b64 	%rd<7>;

	ld.param.u64 	%rd3, [_Z17errorAccumulationPfjj_param_0];
	ld.param.u32 	%r4, [_Z17errorAccumulationPfjj_param_1];
	ld.param.u32 	%r3, [_Z17errorAccumulationPfjj_param_2];
	cvta.to.global.u64 	%rd1, %rd3;
	mov.u32 	%r5, %ctaid.x;
	mov.u32 	%r6, %ntid.x;
	mov.u32 	%r7, %tid.x;
	mad.lo.s32 	%r8, %r5, %r6, %r7;
	mul.lo.s32 	%r9, %r4, %r8;
	shl.b32 	%r1, %r9, 1;
	add.s32 	%r2, %r1, %r4;
	setp.ge.u32 	%p1, %r1, %r3;
	mul.wide.s32 	%rd4, %r1, 4;
	add.s64 	%rd2, %rd1, %rd4;
	mov.f32 	%f8, 0f00000000;
	@%p1 bra 	$L__BB5_2;
	ld.global.f32 	%f8, [%rd2];
$L__BB5_2:
	setp.ge.u32 	%p2, %r2, %r3;
	mov.f32 	%f9, 0f00000000;
	@%p2 bra 	$L__BB5_4;
	mul.wide.s32 	%rd5, %r2, 4;
	add.s64 	%rd6, %rd1, %rd5;
	ld.global.f32 	%f9, [%rd6];
$L__BB5_4:
	setp.ge.u32 	%p3, %r1, %r3;
	bar.sync 	0;
	@%p3 bra 	$L__BB5_6;
	add.f32 	%f7, %f8, %f9;
	st.global.f32 	[%rd2], %f7;
$L__BB5_6:
	ret;

}
	// .globl	_Z24resolveBoundaryCondtionsPfiiii
.visible .entry _Z24resolveBoundaryCondtionsPfiiii(
	.param .u64 .ptr .align 1 _Z24resolveBoundaryCondtionsPfiiii_param_0,
	.param .u32 _Z24resolveBoundaryCondtionsPfiiii_param_1,
	.param .u32 _Z24resolveBoundaryCondtionsPfiiii_param_2,
	.param .u32 _Z24resolveBoundaryCondtionsPfiiii_param_3,
	.param .u32 _Z24resolveBoundaryCondtionsPfiiii_param_4
)
{
	.reg .pred 	%p<36>;
	.reg .b32 	%r<137>;
	.reg .b32 	%f<88>;
	.reg .b64 	%rd<177>;

	ld.param.u64 	%rd2, [_Z24resolveBoundaryCondtionsPfiiii_param_0];
	ld.param.u32 	%r73, [_Z24resolveBoundaryCondtionsPfiiii_param_1];
	ld.param.u32 	%r74, [_Z24resolveBoundaryCondtionsPfiiii_param_2];
	ld.param.u32 	%r75, [_Z24resolveBoundaryCondtionsPfiiii_param_3];
	ld.param.u32 	%r76, [_Z24resolveBoundaryCondtionsPfiiii_param_4];
	cvta.to.global.u64 	%rd1, %rd2;
	mov.u32 	%r77, %ctaid.x;
	mov.u32 	%r78, %ntid.x;
	mul.lo.s32 	%r1, %r77, %r78;
	mov.u32 	%r2, %tid.x;
	add.s32 	%r3, %r1, %r2;
	rem.s32 	%r79, %r3, %r73;
	add.s32 	%r80, %r73, -1;
	setp.ne.s32 	%p1, %r79, %r80;
	setp.lt.s32 	%p2, %r76, 1;
	or.pred  	%p3, %p1, %p2;
	@%p3 bra 	$L__BB6_13;
	mul.lo.s32 	%r82, %r74, %r73;
	mul.lo.s32 	%r4, %r82, %r75;
	and.b32  	%r5, %r76, 15;
	setp.lt.u32 	%p4, %r76, 16;
	mov.b32 	%r119, 0;
	@%p4 bra 	$L__BB6_4;
	and.b32  	%r119, %r76, 2147483632;
	neg.s32 	%r117, %r119;
	mul.lo.s32 	%r83, %r75, %r74;
	mul.lo.s32 	%r84, %r83, %r73;
	shl.b32 	%r8, %r84, 4;
	mul.wide.s32 	%rd5, %r4, 4;
	mov.u32 	%r116, %r3;
$L__BB6_3:
	.pragma "nounroll";
	mul.wide.s32 	%rd3, %r116, 4;
	add.s64 	%rd4, %rd1, %rd3;
	ld.global.f32 	%f1, [%rd4+-4];
	st.global.f32 	[%rd4], %f1;
	add.s64 	%rd6, %rd4, %rd5;
	ld.global.f32 	%f2, [%rd6+-4];
	st.global.f32 	[%rd6], %f2;
	add.s64 	%rd7, %rd6, %rd5;
	ld.global.f32 	%f3, [%rd7+-4];
	st.global.f32 	[%rd7], %f3;
	add.s64 	%rd8, %rd7, %rd5;
	ld.global.f32 	%f4, [%rd8+-4];
	st.global.f32 	[%rd8], %f4;
	add.s64 	%rd9, %rd8, %rd5;
	ld.global.f32 	%f5, [%rd9+-4];
	st.global.f32 	[%rd9], %f5;
	add.s64 	%rd10, %rd9, %rd5;
	ld.global.f32 	%f6, [%rd10+-4];
	st.global.f32 	[%rd10], %f6;
	add.s64 	%rd11, %rd10, %rd5;
	ld.global.f32 	%f7, [%rd11+-4];
	st.global.f32 	[%rd11], %f7;
	add.s64 	%rd12, %rd11, %rd5;
	ld.global.f32 	%f8, [%rd12+-4];
	st.global.f32 	[%rd12], %f8;
	add.s64 	%rd13, %rd12, %rd5;
	ld.global.f32 	%f9, [%rd13+-4];
	st.global.f32 	[%rd13], %f9;
	add.s64 	%rd14, %rd13, %rd5;
	ld.global.f32 	%f10, [%rd14+-4];
	st.global.f32 	[%rd14], %f10;
	add.s64 	%rd15, %rd14, %rd5;
	ld.global.f32 	%f11, [%rd15+-4];
	st.global.f32 	[%rd15], %f11;
	add.s64 	%rd16, %rd15, %rd5;
	ld.global.f32 	%f12, [%rd16+-4];
	st.global.f32 	[%rd16], %f12;
	add.s64 	%rd17, %rd16, %rd5;
	ld.global.f32 	%f13, [%rd17+-4];
	st.global.f32 	[%rd17], %f13;
	add.s64 	%rd18, %rd17, %rd5;
	ld.global.f32 	%f14, [%rd18+-4];
	st.global.f32 	[%rd18], %f14;
	add.s64 	%rd19, %rd18, %rd5;
	ld.global.f32 	%f15, [%rd19+-4];
	st.global.f32 	[%rd19], %f15;
	add.s64 	%rd20, %rd19, %rd5;
	ld.global.f32 	%f16, [%rd20+-4];
	st.global.f32 	[%rd20], %f16;
	add.s32 	%r117, %r117, 16;
	add.s32 	%r116, %r116, %r8;
	setp.ne.s32 	%p5, %r117, 0;
	@%p5 bra 	$L__BB6_3;
$L__BB6_4:
	setp.eq.s32 	%p6, %r5, 0;
	@%p6 bra 	$L__BB6_13;
	and.b32  	%r14, %r76, 7;
	setp.lt.u32 	%p7, %r5, 8;
	@%p7 bra 	$L__BB6_7;
	mad.lo.s32 	%r85, %r4, %r119, %r3;
	mul.wide.s32 	%rd21, %r85, 4;
	add.s64 	%rd22, %rd1, %rd21;
	ld.global.f32 	%f17, [%rd22+-4];
	st.global.f32 	[%rd22], %f17;
	mul.wide.s32 	%rd23, %r4, 4;
	add.s64 	%rd24, %rd22, %rd23;
	ld.global.f32 	%f18, [%rd24+-4];
	st.global.f32 	[%rd24], %f18;
	add.s64 	%rd25, %rd24, %rd23;
	ld.global.f32 	%f19, [%rd25+-4];
	st.global.f32 	[%rd25], %f19;
	add.s64 	%rd26, %rd25, %rd23;
	ld.global.f32 	%f20, [%rd26+-4];
	st.global.f32 	[%rd26], %f20;
	add.s64 	%rd27, %rd26, %rd23;
	ld.global.f32 	%f21, [%rd27+-4];
	st.global.f32 	[%rd27], %f21;
	add.s64 	%rd28, %rd27, %rd23;
	ld.global.f32 	%f22, [%rd28+-4];
	st.global.f32 	[%rd28], %f22;
	add.s64 	%rd29, %rd28, %rd23;
	ld.global.f32 	%f23, [%rd29+-4];
	st.global.f32 	[%rd29], %f23;
	add.s64 	%rd30, %rd29, %rd23;
	ld.global.f32 	%f24, [%rd30+-4];
	st.global.f32 	[%rd30], %f24;
	add.s32 	%r119, %r119, 8;
$L__BB6_7:
	setp.eq.s32 	%p8, %r14, 0;
	@%p8 bra 	$L__BB6_13;
	and.b32  	%r17, %r76, 3;
	setp.lt.u32 	%p9, %r14, 4;
	@%p9 bra 	$L__BB6_10;
	mad.lo.s32 	%r86, %r4, %r119, %r3;
	mul.wide.s32 	%rd31, %r86, 4;
	add.s64 	%rd32, %rd1, %rd31;
	ld.global.f32 	%f25, [%rd32+-4];
	st.global.f32 	[%rd32], %f25;
	mul.wide.s32 	%rd33, %r4, 4;
	add.s64 	%rd34, %rd32, %rd33;
	ld.global.f32 	%f26, [%rd34+-4];
	st.global.f32 	[%rd34], %f26;
	add.s64 	%rd35, %rd34, %rd33;
	ld.global.f32 	%f27, [%rd35+-4];
	st.global.f32 	[%rd35], %f27;
	add.s64 	%rd36, %rd35, %rd33;
	ld.global.f32 	%f28, [%rd36+-4];
	st.global.f32 	[%rd36], %f28;
	add.s32 	%r119, %r119, 4;
$L__BB6_10:
	setp.eq.s32 	%p10, %r17, 0;
	@%p10 bra 	$L__BB6_13;
	mul.lo.s32 	%r87, %r119, %r75;
	mul.lo.s32 	%r88, %r87, %r74;
	mad.lo.s32 	%r89, %r88, %r73, %r2;
	add.s32 	%r122, %r89, %r1;
	neg.s32 	%r121, %r17;
$L__BB6_12:
	.pragma "nounroll";
	mul.wide.s32 	%rd37, %r122, 4;
	add.s64 	%rd38, %rd1, %rd37;
	ld.global.f32 	%f29, [%rd38+-4];
	st.global.f32 	[%rd38], %f29;
	add.s32 	%r122, %r122, %r4;
	add.s32 	%r121, %r121, 1;
	setp.ne.s32 	%p11, %r121, 0;
	@%p11 bra 	$L__BB6_12;
$L__BB6_13:
	setp.lt.s32 	%p12, %r76, 1;
	div.s32 	%r90, %r3, %r73;
	rem.s32 	%r91, %r90, %r74;
	setp.eq.s32 	%p13, %r91, 0;
	selp.u32 	%r92, 1, 0, %p13;
	add.s32 	%r93, %r74, -1;
	setp.eq.s32 	%p14, %r93, %r92;
	or.pred  	%p15, %p14, %p12;
	@%p15 bra 	$L__BB6_26;
	mul.lo.s32 	%r95, %r74, %r73;
	mul.lo.s32 	%r26, %r95, %r75;
	and.b32  	%r27, %r76, 15;
	setp.lt.u32 	%p16, %r76, 16;
	mov.b32 	%r126, 0;
	@%p16 bra 	$L__BB6_17;
	and.b32  	%r126, %r76, 2147483632;
	neg.s32 	%r124, %r126;
	sub.s32 	%r123, %r3, %r73;
	mul.lo.s32 	%r96, %r75, %r74;
	mul.lo.s32 	%r97, %r96, %r73;
	shl.b32 	%r31, %r97, 4;
	mul.wide.s32 	%rd41, %r73, 4;
	mul.wide.s32 	%rd43, %r26, 4;
$L__BB6_16:
	.pragma "nounroll";
	mul.wide.s32 	%rd39, %r123, 4;
	add.s64 	%rd40, %rd1, %rd39;
	ld.global.f32 	%f30, [%rd40];
	add.s64 	%rd42, %rd40, %rd41;
	st.global.f32 	[%rd42], %f30;
	add.s64 	%rd44, %rd40, %rd43;
	ld.global.f32 	%f31, [%rd44];
	add.s64 	%rd45, %rd44, %rd41;
	st.global.f32 	[%rd45], %f31;
	add.s64 	%rd46, %rd44, %rd43;
	ld.global.f32 	%f32, [%rd46];
	add.s64 	%rd47, %rd46, %rd41;
	st.global.f32 	[%rd47], %f32;
	add.s64 	%rd48, %rd46, %rd43;
	ld.global.f32 	%f33, [%rd48];
	add.s64 	%rd49, %rd48, %rd41;
	st.global.f32 	[%rd49], %f33;
	add.s64 	%rd50, %rd48, %rd43;
	ld.global.f32 	%f34, [%rd50];
	add.s64 	%rd51, %rd50, %rd41;
	st.global.f32 	[%rd51], %f34;
	add.s64 	%rd52, %rd50, %rd43;
	ld.global.f32 	%f35, [%rd52];
	add.s64 	%rd53, %rd52, %rd41;
	st.global.f32 	[%rd53], %f35;
	add.s64 	%rd54, %rd52, %rd43;
	ld.global.f32 	%f36, [%rd54];
	add.s64 	%rd55, %rd54, %rd41;
	st.global.f32 	[%rd55], %f36;
	add.s64 	%rd56, %rd54, %rd43;
	ld.global.f32 	%f37, [%rd56];
	add.s64 	%rd57, %rd56, %rd41;
	st.global.f32 	[%rd57], %f37;
	add.s64 	%rd58, %rd56, %rd43;
	ld.global.f32 	%f38, [%rd58];
	add.s64 	%rd59, %rd58, %rd41;
	st.global.f32 	[%rd59], %f38;
	add.s64 	%rd60, %rd58, %rd43;
	ld.global.f32 	%f39, [%rd60];
	add.s64 	%rd61, %rd60, %rd41;
	st.global.f32 	[%rd61], %f39;
	add.s64 	%rd62, %rd60, %rd43;
	ld.global.f32 	%f40, [%rd62];
	add.s64 	%rd63, %rd62, %rd41;
	st.global.f32 	[%rd63], %f40;
	add.s64 	%rd64, %rd62, %rd43;
	ld.global.f32 	%f41, [%rd64];
	add.s64 	%rd65, %rd64, %rd41;
	st.global.f32 	[%rd65], %f41;
	add.s64 	%rd66, %rd64, %rd43;
	ld.global.f32 	%f42, [%rd66];
	add.s64 	%rd67, %rd66, %rd41;
	st.global.f32 	[%rd67], %f42;
	add.s64 	%rd68, %rd66, %rd43;
	ld.global.f32 	%f43, [%rd68];
	add.s64 	%rd69, %rd68, %rd41;
	st.global.f32 	[%rd69], %f43;
	add.s64 	%rd70, %rd68, %rd43;
	ld.global.f32 	%f44, [%rd70];
	add.s64 	%rd71, %rd70, %rd41;
	st.global.f32 	[%rd71], %f44;
	add.s64 	%rd72, %rd70, %rd43;
	ld.global.f32 	%f45, [%rd72];
	add.s64 	%rd73, %rd72, %rd41;
	st.global.f32 	[%rd73], %f45;
	add.s32 	%r124, %r124, 16;
	add.s32 	%r123, %r123, %r31;
	setp.ne.s32 	%p17, %r124, 0;
	@%p17 bra 	$L__BB6_16;
$L__BB6_17:
	setp.eq.s32 	%p18, %r27, 0;
	@%p18 bra 	$L__BB6_26;
	and.b32  	%r37, %r76, 7;
	setp.lt.u32 	%p19, %r27, 8;
	@%p19 bra 	$L__BB6_20;
	mad.lo.s32 	%r98, %r26, %r126, %r3;
	sub.s32 	%r99, %r98, %r73;
	mul.wide.s32 	%rd74, %r99, 4;
	add.s64 	%rd75, %rd1, %rd74;
	ld.global.f32 	%f46, [%rd75];
	mul.wide.s32 	%rd76, %r73, 4;
	add.s64 	%rd77, %rd75, %rd76;
	st.global.f32 	[%rd77], %f46;
	mul.wide.s32 	%rd78, %r26, 4;
	add.s64 	%rd79, %rd75, %rd78;
	ld.global.f32 	%f47, [%rd79];
	add.s64 	%rd80, %rd79, %rd76;
	st.global.f32 	[%rd80], %f47;
	add.s64 	%rd81, %rd79, %rd78;
	ld.global.f32 	%f48, [%rd81];
	add.s64 	%rd82, %rd81, %rd76;
	st.global.f32 	[%rd82], %f48;
	add.s64 	%rd83, %rd81, %rd78;
	ld.global.f32 	%f49, [%rd83];
	add.s64 	%rd84, %rd83, %rd76;
	st.global.f32 	[%rd84], %f49;
	add.s64 	%rd85, %rd83, %rd78;
	ld.global.f32 	%f50, [%rd85];
	add.s64 	%rd86, %rd85, %rd76;
	st.global.f32 	[%rd86], %f50;
	add.s64 	%rd87, %rd85, %rd78;
	ld.global.f32 	%f51, [%rd87];
	add.s64 	%rd88, %rd87, %rd76;
	st.global.f32 	[%rd88], %f51;
	add.s64 	%rd89, %rd87, %rd78;
	ld.global.f32 	%f52, [%rd89];
	add.s64 	%rd90, %rd89, %rd76;
	st.global.f32 	[%rd90], %f52;
	add.s64 	%rd91, %rd89, %rd78;
	ld.global.f32 	%f53, [%rd91];
	add.s64 	%rd92, %rd91, %rd76;
	st.global.f32 	[%rd92], %f53;
	add.s32 	%r126, %r126, 8;
$L__BB6_20:
	setp.eq.s32 	%p20, %r37, 0;
	@%p20 bra 	$L__BB6_26;
	and.b32  	%r40, %r76, 3;
	setp.lt.u32 	%p21, %r37, 4;
	@%p21 bra 	$L__BB6_23;
	mad.lo.s32 	%r100, %r26, %r126, %r3;
	sub.s32 	%r101, %r100, %r73;
	mul.wide.s32 	%rd93, %r101, 4;
	add.s64 	%rd94, %rd1, %rd93;
	ld.global.f32 	%f54, [%rd94];
	mul.wide.s32 	%rd95, %r73, 4;
	add.s64 	%rd96, %rd94, %rd95;
	st.global.f32 	[%rd96], %f54;
	mul.wide.s32 	%rd97, %r26, 4;
	add.s64 	%rd98, %rd94, %rd97;
	ld.global.f32 	%f55, [%rd98];
	add.s64 	%rd99, %rd98, %rd95;
	st.global.f32 	[%rd99], %f55;
	add.s64 	%rd100, %rd98, %rd97;
	ld.global.f32 	%f56, [%rd100];
	add.s64 	%rd101, %rd100, %rd95;
	st.global.f32 	[%rd101], %f56;
	add.s64 	%rd102, %rd100, %rd97;
	ld.global.f32 	%f57, [%rd102];
	add.s64 	%rd103, %rd102, %rd95;
	st.global.f32 	[%rd103], %f57;
	add.s32 	%r126, %r126, 4;
$L__BB6_23:
	setp.eq.s32 	%p22, %r40, 0;
	@%p22 bra 	$L__BB6_26;
	mul.lo.s32 	%r102, %r126, %r75;
	mad.lo.s32 	%r103, %r102, %r74, -1;
	mad.lo.s32 	%r129, %r73, %r103, %r3;
	neg.s32 	%r128, %r40;
	mul.wide.s32 	%rd106, %r73, 4;
$L__BB6_25:
	.pragma "nounroll";
	mul.wide.s32 	%rd104, %r129, 4;
	add.s64 	%rd105, %rd1, %rd104;
	ld.global.f32 	%f58, [%rd105];
	add.s64 	%rd107, %rd105, %rd106;
	st.global.f32 	[%rd107], %f58;
	add.s32 	%r129, %r129, %r26;
	add.s32 	%r128, %r128, 1;
	setp.ne.s32 	%p23, %r128, 0;
	@%p23 bra 	$L__BB6_25;
$L__BB6_26:
	setp.lt.s32 	%p24, %r76, 1;
	mul.lo.s32 	%r49, %r74, %r73;
	div.s32 	%r104, %r3, %r49;
	setp.eq.s32 	%p25, %r104, 0;
	selp.u32 	%r105, 1, 0, %p25;
	add.s32 	%r106, %r75, -1;
	setp.le.s32 	%p26, %r106, %r105;
	or.pred  	%p27, %p26, %p24;
	@%p27 bra 	$L__BB6_39;
	mul.lo.s32 	%r50, %r49, %r75;
	and.b32  	%r51, %r76, 15;
	setp.lt.u32 	%p28, %r76, 16;
	mov.b32 	%r133, 0;
	@%p28 bra 	$L__BB6_30;
	and.b32  	%r133, %r76, 2147483632;
	neg.s32 	%r131, %r133;
	sub.s32 	%r130, %r3, %r49;
	mul.lo.s32 	%r108, %r75, %r74;
	mul.lo.s32 	%r109, %r108, %r73;
	shl.b32 	%r55, %r109, 4;
	mul.wide.s32 	%rd110, %r49, 4;
	mul.wide.s32 	%rd112, %r50, 4;
$L__BB6_29:
	.pragma "nounroll";
	mul.wide.s32 	%rd108, %r130, 4;
	add.s64 	%rd109, %rd1, %rd108;
	ld.global.f32 	%f59, [%rd109];
	add.s64 	%rd111, %rd109, %rd110;
	st.global.f32 	[%rd111], %f59;
	add.s64 	%rd113, %rd109, %rd112;
	ld.global.f32 	%f60, [%rd113];
	add.s64 	%rd114, %rd113, %rd110;
	st.global.f32 	[%rd114], %f60;
	add.s64 	%rd115, %rd113, %rd112;
	ld.global.f32 	%f61, [%rd115];
	add.s64 	%rd116, %rd115, %rd110;
	st.global.f32 	[%rd116], %f61;
	add.s64 	%rd117, %rd115, %rd112;
	ld.global.f32 	%f62, [%rd117];
	add.s64 	%rd118, %rd117, %rd110;
	st.global.f32 	[%rd118], %f62;
	add.s64 	%rd119, %rd117, %rd112;
	ld.global.f32 	%f63, [%rd119];
	add.s64 	%rd120, %rd119, %rd110;
	st.global.f32 	[%rd120], %f63;
	add.s64 	%rd121, %rd119, %rd112;
	ld.global.f32 	%f64, [%rd121];
	add.s64 	%rd122, %rd121, %rd110;
	st.global.f32 	[%rd122], %f64;
	add.s64 	%rd123, %rd121, %rd112;
	ld.global.f32 	%f65, [%rd123];
	add.s64 	%rd124, %rd123, %rd110;
	st.global.f32 	[%rd124], %f65;
	add.s64 	%rd125, %rd123, %rd112;
	ld.global.f32 	%f66, [%rd125];
	add.s64 	%rd126, %rd125, %rd110;
	st.global.f32 	[%rd126], %f66;
	add.s64 	%rd127, %rd125, %rd112;
	ld.global.f32 	%f67, [%rd127];
	add.s64 	%rd128, %rd127, %rd110;
	st.global.f32 	[%rd128], %f67;
	add.s64 	%rd129, %rd127, %rd112;
	ld.global.f32 	%f68, [%rd129];
	add.s64 	%rd130, %rd129, %rd110;
	st.global.f32 	[%rd130], %f68;
	add.s64 	%rd131, %rd129, %rd112;
	ld.global.f32 	%f69, [%rd131];
	add.s64 	%rd132, %rd131, %rd110;
	st.global.f32 	[%rd132], %f69;
	add.s64 	%rd133, %rd131, %rd112;
	ld.global.f32 	%f70, [%rd133];
	add.s64 	%rd134, %rd133, %rd110;
	st.global.f32 	[%rd134], %f70;
	add.s64 	%rd135, %rd133, %rd112;
	ld.global.f32 	%f71, [%rd135];
	add.s64 	%rd136, %rd135, %rd110;
	st.global.f32 	[%rd136], %f71;
	add.s64 	%rd137, %rd135, %rd112;
	ld.global.f32 	%f72, [%rd137];
	add.s64 	%rd138, %rd137, %rd110;
	st.global.f32 	[%rd138], %f72;
	add.s64 	%rd139, %rd137, %rd112;
	ld.global.f32 	%f73, [%rd139];
	add.s64 	%rd140, %rd139, %rd110;
	st.global.f32 	[%rd140], %f73;
	add.s64 	%rd141, %rd139, %rd112;
	ld.global.f32 	%f74, [%rd141];
	add.s64 	%rd142, %rd141, %rd110;
	st.global.f32 	[%rd142], %f74;
	add.s32 	%r131, %r131, 16;
	add.s32 	%r130, %r130, %r55;
	setp.ne.s32 	%p29, %r131, 0;
	@%p29 bra 	$L__BB6_29;
$L__BB6_30:
	setp.eq.s32 	%p30, %r51, 0;
	@%p30 bra 	$L__BB6_39;
	and.b32  	%r61, %r76, 7;
	setp.lt.u32 	%p31, %r51, 8;
	@%p31 bra 	$L__BB6_33;
	mad.lo.s32 	%r110, %r50, %r133, %r3;
	sub.s32 	%r111, %r110, %r49;
	mul.wide.s32 	%rd143, %r111, 4;
	add.s64 	%rd144, %rd1, %rd143;
	ld.global.f32 	%f75, [%rd144];
	mul.wide.s32 	%rd145, %r49, 4;
	add.s64 	%rd146, %rd144, %rd145;
	st.global.f32 	[%rd146], %f75;
	mul.wide.s32 	%rd147, %r50, 4;
	add.s64 	%rd148, %rd144, %rd147;
	ld.global.f32 	%f76, [%rd148];
	add.s64 	%rd149, %rd148, %rd145;
	st.global.f32 	[%rd149], %f76;
	add.s64 	%rd150, %rd148, %rd147;
	ld.global.f32 	%f77, [%rd150];
	add.s64 	%rd151, %rd150, %rd145;
	st.global.f32 	[%rd151], %f77;
	add.s64 	%rd152, %rd150, %rd147;
	ld.global.f32 	%f78, [%rd152];
	add.s64 	%rd153, %rd152, %rd145;
	st.global.f32 	[%rd153], %f78;
	add.s64 	%rd154, %rd152, %rd147;
	ld.global.f32 	%f79, [%rd154];
	add.s64 	%rd155, %rd154, %rd145;
	st.global.f32 	[%rd155], %f79;
	add.s64 	%rd156, %rd154, %rd147;
	ld.global.f32 	%f80, [%rd156];
	add.s64 	%rd157, %rd156, %rd145;
	st.global.f32 	[%rd157], %f80;
	add.s64 	%rd158, %rd156, %rd147;
	ld.global.f32 	%f81, [%rd158];
	add.s64 	%rd159, %rd158, %rd145;
	st.global.f32 	[%rd159], %f81;
	add.s64 	%rd160, %rd158, %rd147;
	ld.global.f32 	%f82, [%rd160];
	add.s64 	%rd161, %rd160, %rd145;
	st.global.f32 	[%rd161], %f82;
	add.s32 	%r133, %r133, 8;
$L__BB6_33:
	setp.eq.s32 	%p32, %r61, 0;
	@%p32 bra 	$L__BB6_39;
	and.b32  	%r64, %r76, 3;
	setp.lt.u32 	%p33, %r61, 4;
	@%p33 bra 	$L__BB6_36;
	mad.lo.s32 	%r112, %r50, %r133, %r3;
	sub.s32 	%r113, %r112, %r49;
	mul.wide.s32 	%rd162, %r113, 4;
	add.s64 	%rd163, %rd1, %rd162;
	ld.global.f32 	%f83, [%rd163];
	mul.wide.s32 	%rd164, %r49, 4;
	add.s64 	%rd165, %rd163, %rd164;
	st.global.f32 	[%rd165], %f83;
	mul.wide.s32 	%rd166, %r50, 4;
	add.s64 	%rd167, %rd163, %rd166;
	ld.global.f32 	%f84, [%rd167];
	add.s64 	%rd168, %rd167, %rd164;
	st.global.f32 	[%rd168], %f84;
	add.s64 	%rd169, %rd167, %rd166;
	ld.global.f32 	%f85, [%rd169];
	add.s64 	%rd170, %rd169, %rd164;
	st.global.f32 	[%rd170], %f85;
	add.s64 	%rd171, %rd169, %rd166;
	ld.global.f32 	%f86, [%rd171];
	add.s64 	%rd172, %rd171, %rd164;
	st.global.f32 	[%rd172], %f86;
	add.s32 	%r133, %r133, 4;
$L__BB6_36:
	setp.eq.s32 	%p34, %r64, 0;
	@%p34 bra 	$L__BB6_39;
	mad.lo.s32 	%r114, %r133, %r75, -1;
	mad.lo.s32 	%r115, %r49, %r114, %r2;
	add.s32 	%r136, %r115, %r1;
	neg.s32 	%r135, %r64;
	mul.wide.s32 	%rd175, %r49, 4;
$L__BB6_38:
	.pragma "nounroll";
	mul.wide.s32 	%rd173, %r136, 4;
	add.s64 	%rd174, %rd1, %rd173;
	ld.global.f32 	%f87, [%rd174];
	add.s64 	%rd176, %rd174, %rd175;
	st.global.f32 	[%rd176], %f87;
	add.s32 	%r136, %r136, %r50;
	add.s32 	%r135, %r135, 1;
	setp.ne.s32 	%p35, %r135, 0;
	@%p35 bra 	$L__BB6_38;
$L__BB6_39:
	ret;

}


// ===== COMPILED SASS (sm_100) =====

	.target	sm_100

	.elftype	@"ET_EXEC"


//--------------------- .note.nv.tkinfo           --------------------------
	.section	.note.nv.tkinfo,"",@"SHT_NOTE"
	.sectionflags	@"SHF_NOTE_NV_TKINFO"
	.tkinfo
        /*0018*/ 	.word	0x00000002
        /*0030*/ 	.string	""
        /*0030*/ 	.string	"ptxas"
        /*0030*/ 	.string	"Cuda compilation tools, release 13.0, V13.0.88"
        /*0030*/ 	.string	"Build cuda_13.0.r13.0/compiler.36424714_0"
        /*0030*/ 	.string	"-arch sm_100 -m 64 "



//--------------------- .note.nv.cuinfo           --------------------------
	.section	.note.nv.cuinfo,"",@"SHT_NOTE"
	.sectionflags	@"SHF_NOTE_NV_CUINFO"
        /*0018*/ 	.short	0x0002
        /*001a*/ 	.short	0x0064
        /*001c*/ 	.short	0x0082
	.zero		2


//--------------------- .nv.info                  --------------------------
	.section	.nv.info,"",@"SHT_CUDA_INFO"
	.align	4


	//----- nvinfo : EIATTR_REGCOUNT
	.align		4
        /*0000*/ 	.byte	0x04, 0x2f
        /*0002*/ 	.short	(.L_1 - .L_0)
	.align		4
.L_0:
        /*0004*/ 	.word	index@(_Z8updateP1PfS_S_S_S_S_S_fiiii)
        /*0008*/ 	.word	0x00000027


	//----- nvinfo : EIATTR_FRAME_SIZE
	.align		4
.L_1:
        /*000c*/ 	.byte	0x04, 0x11
        /*000e*/ 	.short	(.L_3 - .L_2)
	.align		4
.L_2:
        /*0010*/ 	.word	index@($__internal_4_$__cuda_sm3x_div_rn_noftz_f32_slowpath)
        /*0014*/ 	.word	0x00000000


	//----- nvinfo : EIATTR_FRAME_SIZE
	.align		4
.L_3:
        /*0018*/ 	.byte	0x04, 0x11
        /*001a*/ 	.short	(.L_5 - .L_4)
	.align		4
.L_4:
        /*001c*/ 	.word	index@(_Z8updateP1PfS_S_S_S_S_S_fiiii)
        /*0020*/ 	.word	0x00000000


	//----- nvinfo : EIATTR_REGCOUNT
	.align		4
.L_5:
        /*0024*/ 	.byte	0x04, 0x2f
        /*0026*/ 	.short	(.L_7 - .L_6)
	.align		4
.L_6:
        /*0028*/ 	.word	index@(_Z7updatePPfS_S_fS_iiii)
        /*002c*/ 	.word	0x00000020


	//----- nvinfo : EIATTR_FRAME_SIZE
	.align		4
.L_7:
        /*0030*/ 	.byte	0x04, 0x11
        /*0032*/ 	.short	(.L_9 - .L_8)
	.align		4
.L_8:
        /*0034*/ 	.word	index@(_Z7updatePPfS_S_fS_iiii)
        /*0038*/ 	.word	0x00000000


	//----- nvinfo : EIATTR_REGCOUNT
	.align		4
.L_9:
        /*003c*/ 	.byte	0x04, 0x2f
        /*003e*/ 	.short	(.L_11 - .L_10)
	.align		4
.L_10:
        /*0040*/ 	.word	index@(_Z14projStep1alphaPfS_S_S_S_iiii)
        /*0044*/ 	.word	0x00000025


	//----- nvinfo : EIATTR_FRAME_SIZE
	.align		4
.L_11:
        /*0048*/ 	.byte	0x04, 0x11
        /*004a*/ 	.short	(.L_13 - .L_12)
	.align		4
.L_12:
        /*004c*/ 	.word	index@($__internal_3_$__cuda_sm3x_div_rn_noftz_f32_slowpath)
        /*0050*/ 	.word	0x00000000


	//----- nvinfo : EIATTR_FRAME_SIZE
	.align		4
.L_13:
        /*0054*/ 	.byte	0x04, 0x11
        /*0056*/ 	.short	(.L_15 - .L_14)
	.align		4
.L_14:
        /*0058*/ 	.word	index@($__internal_2_$__cuda_sm20_sqrt_rn_f32_slowpath)
        /*005c*/ 	.word	0x00000000


	//----- nvinfo : EIATTR_FRAME_SIZE
	.align		4
.L_15:
        /*0060*/ 	.byte	0x04, 0x11
        /*0062*/ 	.short	(.L_17 - .L_16)
	.align		4
.L_16:
        /*0064*/ 	.word	index@(_Z14projStep1alphaPfS_S_S_S_iiii)
        /*0068*/ 	.word	0x00000000


	//----- nvinfo : EIATTR_REGCOUNT
	.align		4
.L_17:
        /*006c*/ 	.byte	0x04, 0x2f
        /*006e*/ 	.short	(.L_19 - .L_18)
	.align		4
.L_18:
        /*0070*/ 	.word	index@(_Z14projStep2TotalPfS_S_S_iiii)
        /*0074*/ 	.word	0x0000001e


	//----- nvinfo : EIATTR_FRAME_SIZE
	.align		4
.L_19:
        /*0078*/ 	.byte	0x04, 0x11
        /*007a*/ 	.short	(.L_21 - .L_20)
	.align		4
.L_20:
        /*007c*/ 	.word	index@(_Z14projStep2TotalPfS_S_S_iiii)
        /*0080*/ 	.word	0x00000000


	//----- nvinfo : EIATTR_REGCOUNT
	.align		4
.L_21:
        /*0084*/ 	.byte	0x04, 0x2f
        /*0086*/ 	.short	(.L_23 - .L_22)
	.align		4
.L_22:
        /*0088*/ 	.word	index@(_Z13updatePstMultPfS_S_S_S_S_S_S_S_fiiii)
        /*008c*/ 	.word	0x00000020


	//----- nvinfo : EIATTR_FRAME_SIZE
	.align		4
.L_23:
        /*0090*/ 	.byte	0x04, 0x11
        /*0092*/ 	.short	(.L_25 - .L_24)
	.align		4
.L_24:
        /*0094*/ 	.word	index@($__internal_1_$__cuda_sm3x_div_rn_noftz_f32_slowpath)
        /*0098*/ 	.word	0x00000000


	//----- nvinfo : EIATTR_FRAME_SIZE
	.align		4
.L_25:
        /*009c*/ 	.byte	0x04, 0x11
        /*009e*/ 	.short	(.L_27 - .L_26)
	.align		4
.L_26:
        /*00a0*/ 	.word	index@($__internal_0_$__cuda_sm20_rcp_rn_f32_slowpath)
        /*00a4*/ 	.word	0x00000000


	//----- nvinfo : EIATTR_FRAME_SIZE
	.align		4
.L_27:
        /*00a8*/ 	.byte	0x04, 0x11
        /*00aa*/ 	.short	(.L_29 - .L_28)
	.align		4
.L_28:
        /*00ac*/ 	.word	index@(_Z13updatePstMultPfS_S_S_S_S_S_S_S_fiiii)
        /*00b0*/ 	.word	0x00000000


	//----- nvinfo : EIATTR_REGCOUNT
	.align		4
.L_29:
        /*00b4*/ 	.byte	0x04, 0x2f
        /*00b6*/ 	.short	(.L_31 - .L_30)
	.align		4
.L_30:
        /*00b8*/ 	.word	index@(_Z17errorAccumulationPfjj)
        /*00bc*/ 	.word	0x0000000a


	//----- nvinfo : EIATTR_FRAME_SIZE
	.align		4
.L_31:
        /*00c0*/ 	.byte	0x04, 0x11
        /*00c2*/ 	.short	(.L_33 - .L_32)
	.align		4
.L_32:
        /*00c4*/ 	.word	index@(_Z17errorAccumulationPfjj)
        /*00c8*/ 	.word	0x00000000


	//----- nvinfo : EIATTR_REGCOUNT
	.align		4
.L_33:
        /*00cc*/ 	.byte	0x04, 0x2f
        /*00ce*/ 	.short	(.L_35 - .L_34)
	.align		4
.L_34:
        /*00d0*/ 	.word	index@(_Z24resolveBoundaryCondtionsPfiiii)
        /*00d4*/ 	.word	0x00000020


	//----- nvinfo : EIATTR_FRAME_SIZE
	.align		4
.L_35:
        /*00d8*/ 	.byte	0x04, 0x11
        /*00da*/ 	.short	(.L_37 - .L_36)
	.align		4
.L_36:
        /*00dc*/ 	.word	index@(_Z24resolveBoundaryCondtionsPfiiii)
        /*00e0*/ 	.word	0x00000000


	//----- nvinfo : EIATTR_MIN_STACK_SIZE
	.align		4
.L_37:
        /*00e4*/ 	.byte	0x04, 0x12
        /*00e6*/ 	.short	(.L_39 - .L_38)
	.align		4
.L_38:
        /*00e8*/ 	.word	index@(_Z24resolveBoundaryCondtionsPfiiii)
        /*00ec*/ 	.word	0x00000000


	//----- nvinfo : EIATTR_MIN_STACK_SIZE
	.align		4
.L_39:
        /*00f0*/ 	.byte	0x04, 0x12
        /*00f2*/ 	.short	(.L_41 - .L_40)
	.align		4
.L_40:
        /*00f4*/ 	.word	index@(_Z17errorAccumulationPfjj)
        /*00f8*/ 	.word	0x00000000


	//----- nvinfo : EIATTR_MIN_STACK_SIZE
	.align		4
.L_41:
        /*00fc*/ 	.byte	0x04, 0x12
        /*00fe*/ 	.short	(.L_43 - .L_42)
	.align		4
.L_42:
        /*0100*/ 	.word	index@(_Z13updatePstMultPfS_S_S_S_S_S_S_S_fiiii)
        /*0104*/ 	.word	0x00000000


	//----- nvinfo : EIATTR_MIN_STACK_SIZE
	.align		4
.L_43:
        /*0108*/ 	.byte	0x04, 0x12
        /*010a*/ 	.short	(.L_45 - .L_44)
	.align		4
.L_44:
        /*010c*/ 	.word	index@(_Z14projStep2TotalPfS_S_S_iiii)
        /*0110*/ 	.word	0x00000000


	//----- nvinfo : EIATTR_MIN_STACK_SIZE
	.align		4
.L_45:
        /*0114*/ 	.byte	0x04, 0x12
        /*0116*/ 	.short	(.L_47 - .L_46)
	.align		4
.L_46:
        /*0118*/ 	.word	index@(_Z14projStep1alphaPfS_S_S_S_iiii)
        /*011c*/ 	.word	0x00000000


	//----- nvinfo : EIATTR_MIN_STACK_SIZE
	.align		4
.L_47:
        /*0120*/ 	.byte	0x04, 0x12
        /*0122*/ 	.short	(.L_49 - .L_48)
	.align		4
.L_48:
        /*0124*/ 	.word	index@(_Z7updatePPfS_S_fS_iiii)
        /*0128*/ 	.word	0x00000000


	//----- nvinfo : EIATTR_MIN_STACK_SIZE
	.align		4
.L_49:
        /*012c*/ 	.byte	0x04, 0x12
        /*012e*/ 	.short	(.L_51 - .L_50)
	.align		4
.L_50:
        /*0130*/ 	.word	index@(_Z8updateP1PfS_S_S_S_S_S_fiiii)
        /*0134*/ 	.word	0x00000000
.L_51:


//--------------------- .nv.compat                --------------------------
	.section	.nv.compat,"",@"SHT_CUDA_COMPAT_INFO"
	.align	4
        /*0000*/ 	.byte	0x02, 0x09, 0x00, 0x00, 0x02, 0x02, 0x01, 0x00, 0x02, 0x05, 0x05, 0x00, 0x03, 0x07, 0x01, 0x01
        /*0010*/ 	.byte	0x02, 0x03, 0x00, 0x00, 0x02, 0x06, 0x01, 0x00, 0x04, 0x0b, 0x08, 0x00, 0x01, 0x00, 0x00, 0x00
        /*0020*/ 	.byte	0x00, 0x00, 0x00, 0x00


//--------------------- .nv.info._Z24resolveBoundaryCondtionsPfiiii --------------------------
	.section	.nv.info._Z24resolveBoundaryCondtionsPfiiii,"",@"SHT_CUDA_INFO"
	.sectionflags	@""
	.align	4


	//----- nvinfo : EIATTR_CUDA_API_VERSION
	.align		4
        /*0000*/ 	.byte	0x04, 0x37
        /*0002*/ 	.short	(.L_53 - .L_52)
.L_52:
        /*0004*/ 	.word	0x00000082


	//----- nvinfo : EIATTR_KPARAM_INFO
	.align		4
.L_53:
        /*0008*/ 	.byte	0x04, 0x17
        /*000a*/ 	.short	(.L_55 - .L_54)
.L_54:
        /*000c*/ 	.word	0x00000000
        /*0010*/ 	.short	0x0004
        /*0012*/ 	.short	0x0014
        /*0014*/ 	.byte	0x00, 0xf0, 0x11, 0x00


	//----- nvinfo : EIATTR_KPARAM_INFO
	.align		4
.L_55:
        /*0018*/ 	.byte	0x04, 0x17
        /*001a*/ 	.short	(.L_57 - .L_56)
.L_56:
        /*001c*/ 	.word	0x00000000
        /*0020*/ 	.short	0x0003
        /*0022*/ 	.short	0x0010
        /*0024*/ 	.byte	0x00, 0xf0, 0x11, 0x00


	//----- nvinfo : EIATTR_KPARAM_INFO
	.align		4
.L_57:
        /*0028*/ 	.byte	0x04, 0x17
        /*002a*/ 	.short	(.L_59 - .L_58)
.L_58:
        /*002c*/ 	.word	0x00000000
        /*0030*/ 	.short	0x0002
        /*0032*/ 	.short	0x000c
        /*0034*/ 	.byte	0x00, 0xf0, 0x11, 0x00


	//----- nvinfo : EIATTR_KPARAM_INFO
	.align		4
.L_59:
        /*0038*/ 	.byte	0x04, 0x17
        /*003a*/ 	.short	(.L_61 - .L_60)
.L_60:
        /*003c*/ 	.word	0x00000000
        /*0040*/ 	.short	0x0001
        /*0042*/ 	.short	0x0008
        /*0044*/ 	.byte	0x00, 0xf0, 0x11, 0x00


	//----- nvinfo : EIATTR_KPARAM_INFO
	.align		4
.L_61:
        /*0048*/ 	.byte	0x04, 0x17
        /*004a*/ 	.short	(.L_63 - .L_62)
.L_62:
        /*004c*/ 	.word	0x00000000
        /*0050*/ 	.short	0x0000
        /*0052*/ 	.short	0x0000
        /*0054*/ 	.byte	0x00, 0xf5, 0x21, 0x00


	//----- nvinfo : EIATTR_SPARSE_MMA_MASK
	.align		4
.L_63:
        /*0058*/ 	.byte	0x03, 0x50
        /*005a*/ 	.short	0x0000


	//----- nvinfo : EIATTR_MAXREG_COUNT
	.align		4
        /*005c*/ 	.byte	0x03, 0x1b
        /*005e*/ 	.short	0x00ff


	//----- nvinfo : EIATTR_MERCURY_ISA_VERSION
	.align		4
        /*0060*/ 	.byte	0x03, 0x5f
        /*0062*/ 	.short	0x0101


	//----- nvinfo : EIATTR_VRC_CTA_INIT_COUNT
	.align		4
        /*0064*/ 	.byte	0x02, 0x4a
	.zero		1
	.zero		1


	//----- nvinfo : EIATTR_EXIT_INSTR_OFFSETS
	.align		4
        /*0068*/ 	.byte	0x04, 0x1c
        /*006a*/ 	.short	(.L_65 - .L_64)


	//   ....[0]....
.L_64:
        /*006c*/ 	.word	0x000018f0


	//   ....[1]....
        /*0070*/ 	.word	0x00001e00


	//   ....[2]....
        /*0074*/ 	.word	0x00002090


	//   ....[3]....
        /*0078*/ 	.word	0x00002220


	//   ....[4]....
        /*007c*/ 	.word	0x00002300


	//----- nvinfo : EIATTR_CRS_STACK_SIZE
	.align		4
.L_65:
        /*0080*/ 	.byte	0x04, 0x1e
        /*0082*/ 	.short	(.L_67 - .L_66)
.L_66:
        /*0084*/ 	.word	0x00000000


	//----- nvinfo : EIATTR_CBANK_PARAM_SIZE
	.align		4
.L_67:
        /*0088*/ 	.byte	0x03, 0x19
        /*008a*/ 	.short	0x0018


	//----- nvinfo : EIATTR_PARAM_CBANK
	.align		4
        /*008c*/ 	.byte	0x04, 0x0a
        /*008e*/ 	.short	(.L_69 - .L_68)
	.align		4
.L_68:
        /*0090*/ 	.word	index@(.nv.constant0._Z24resolveBoundaryCondtionsPfiiii)
        /*0094*/ 	.short	0x0380
        /*0096*/ 	.short	0x0018


	//----- nvinfo : EIATTR_SW_WAR
	.align		4
.L_69:
        /*0098*/ 	.byte	0x04, 0x36
        /*009a*/ 	.short	(.L_71 - .L_70)
.L_70:
        /*009c*/ 	.word	0x00000008
.L_71:


//--------------------- .nv.info._Z17errorAccumulationPfjj --------------------------
	.section	.nv.info._Z17errorAccumulationPfjj,"",@"SHT_CUDA_INFO"
	.sectionflags	@""
	.align	4


	//----- nvinfo : EIATTR_CUDA_API_VERSION
	.align		4
        /*0000*/ 	.byte	0x04, 0x37
        /*0002*/ 	.short	(.L_73 - .L_72)
.L_72:
        /*0004*/ 	.word	0x00000082


	//----- nvinfo : EIATTR_KPARAM_INFO
	.align		4
.L_73:
        /*0008*/ 	.byte	0x04, 0x17
        /*000a*/ 	.short	(.L_75 - .L_74)
.L_74:
        /*000c*/ 	.word	0x00000000
        /*0010*/ 	.short	0x0002
        /*0012*/ 	.short	0x000c
        /*0014*/ 	.byte	0x00, 0xf0, 0x11, 0x00


	//----- nvinfo : EIATTR_KPARAM_INFO
	.align		4
.L_75:
        /*0018*/ 	.byte	0x04, 0x17
        /*001a*/ 	.short	(.L_77 - .L_76)
.L_76:
        /*001c*/ 	.word	0x00000000
        /*0020*/ 	.short	0x0001
        /*0022*/ 	.short	0x0008
        /*0024*/ 	.byte	0x00, 0xf0, 0x11, 0x00


	//----- nvinfo : EIATTR_KPARAM_INFO
	.align		4
.L_77:
        /*0028*/ 	.byte	0x04, 0x17
        /*002a*/ 	.short	(.L_79 - .L_78)
.L_78:
        /*002c*/ 	.word	0x00000000
        /*0030*/ 	.short	0x0000
        /*0032*/ 	.short	0x0000
        /*0034*/ 	.byte	0x00, 0xf5, 0x21, 0x00


	//----- nvinfo : EIATTR_SPARSE_MMA_MASK
	.align		4
.L_79:
        /*0038*/ 	.byte	0x03, 0x50
        /*003a*/ 	.short	0x0000


	//----- nvinfo : EIATTR_MAXREG_COUNT
	.align		4
        /*003c*/ 	.byte	0x03, 0x1b
        /*003e*/ 	.short	0x00ff


	//----- nvinfo : EIATTR_NUM_BARRIERS
	.align		4
        /*0040*/ 	.byte	0x02, 0x4c
        /*0042*/ 	.byte	0x01
	.zero		1


	//----- nvinfo : EIATTR_MERCURY_ISA_VERSION
	.align		4
        /*0044*/ 	.byte	0x03, 0x5f
        /*0046*/ 	.short	0x0101


	//----- nvinfo : EIATTR_VRC_CTA_INIT_COUNT
	.align		4
        /*0048*/ 	.byte	0x02, 0x4a
	.zero		1
	.zero		1


	//----- nvinfo : EIATTR_EXIT_INSTR_OFFSETS
	.align		4
        /*004c*/ 	.byte	0x04, 0x1c
        /*004e*/ 	.short	(.L_81 - .L_80)


	//   ....[0]....
.L_80:
        /*0050*/ 	.word	0x00000140


	//   ....[1]....
        /*0054*/ 	.word	0x00000170


	//----- nvinfo : EIATTR_CBANK_PARAM_SIZE
	.align		4
.L_81:
        /*0058*/ 	.byte	0x03, 0x19
        /*005a*/ 	.short	0x0010


	//----- nvinfo : EIATTR_PARAM_CBANK
	.align		4
        /*005c*/ 	.byte	0x04, 0x0a
        /*005e*/ 	.short	(.L_83 - .L_82)
	.align		4
.L_82:
        /*0060*/ 	.word	index@(.nv.constant0._Z17errorAccumulationPfjj)
        /*0064*/ 	.short	0x0380
        /*0066*/ 	.short	0x0010


	//----- nvinfo : EIATTR_SW_WAR
	.align		4
.L_83:
        /*0068*/ 	.byte	0x04, 0x36
        /*006a*/ 	.short	(.L_85 - .L_84)
.L_84:
        /*006c*/ 	.word	0x00000008
.L_85:


//--------------------- .nv.info._Z13updatePstMultPfS_S_S_S_S_S_S_S_fiiii --------------------------
	.section	.nv.info._Z13updatePstMultPfS_S_S_S_S_S_S_S_fiiii,"",@"SHT_CUDA_INFO"
	.sectionflags	@""
	.align	4


	//----- nvinfo : EIATTR_CUDA_API_VERSION
	.align		4
        /*0000*/ 	.byte	0x04, 0x37
        /*0002*/ 	.short	(.L_87 - .L_86)
.L_86:
        /*0004*/ 	.word	0x00000082


	//----- nvinfo : EIATTR_KPARAM_INFO
	.align		4
.L_87:
        /*0008*/ 	.byte	0x04, 0x17
        /*000a*/ 	.short	(.L_89 - .L_88)
.L_88:
        /*000c*/ 	.word	0x00000000
        /*0010*/ 	.short	0x000d
        /*0012*/ 	.short	0x0058
        /*0014*/ 	.byte	0x00, 0xf0, 0x11, 0x00


	//----- nvinfo : EIATTR_KPARAM_INFO
	.align		4
.L_89:
        /*0018*/ 	.byte	0x04, 0x17
        /*001a*/ 	.short	(.L_91 - .L_90)
.L_90:
        /*001c*/ 	.word	0x00000000
        /*0020*/ 	.short	0x000c
        /*0022*/ 	.short	0x0054
        /*0024*/ 	.byte	0x00, 0xf0, 0x11, 0x00


	//----- nvinfo : EIATTR_KPARAM_INFO
	.align		4
.L_91:
        /*0028*/ 	.byte	0x04, 0x17
        /*002a*/ 	.short	(.L_93 - .L_92)
.L_92:
        /*002c*/ 	.word	0x00000000
        /*0030*/ 	.short	0x000b
        /*0032*/ 	.short	0x0050
        /*0034*/ 	.byte	0x00, 0xf0, 0x11, 0x00


	//----- nvinfo : EIATTR_KPARAM_INFO
	.align		4
.L_93:
        /*0038*/ 	.byte	0x04, 0x17
        /*003a*/ 	.short	(.L_95 - .L_94)
.L_94:
        /*003c*/ 	.word	0x00000000
        /*0040*/ 	.short	0x000a
        /*0042*/ 	.short	0x004c
        /*0044*/ 	.byte	0x00, 0xf0, 0x11, 0x00


	//----- nvinfo : EIATTR_KPARAM_INFO
	.align		4
.L_95:
        /*0048*/ 	.byte	0x04, 0x17
        /*004a*/ 	.short	(.L_97 - .L_96)
.L_96:
        /*004c*/ 	.word	0x00000000
        /*0050*/ 	.short	0x0009
        /*0052*/ 	.short	0x0048
        /*0054*/ 	.byte	0x00, 0xf0, 0x11, 0x00


	//----- nvinfo : EIATTR_KPARAM_INFO
	.align		4
.L_97:
        /*0058*/ 	.byte	0x04, 0x17
        /*005a*/ 	.short	(.L_99 - .L_98)
.L_98:
        /*005c*/ 	.word	0x00000000
        /*0060*/ 	.short	0x0008
        /*0062*/ 	.short	0x0040
        /*0064*/ 	.byte	0x00, 0xf5, 0x21, 0x00


	//----- nvinfo : EIATTR_KPARAM_INFO
	.align		4
.L_99:
        /*0068*/ 	.byte	0x04, 0x17
        /*006a*/ 	.short	(.L_101 - .L_100)
.L_100:
        /*006c*/ 	.word	0x00000000
        /*0070*/ 	.short	0x0007
        /*0072*/ 	.short	0x0038
        /*0074*/ 	.byte	0x00, 0xf5, 0x21, 0x00


	//----- nvinfo : EIATTR_KPARAM_INFO
	.align		4
.L_101:
        /*0078*/ 	.byte	0x04, 0x17
        /*007a*/ 	.short	(.L_103 - .L_102)
.L_102:
        /*007c*/ 	.word	0x00000000
        /*0080*/ 	.short	0x0006
        /*0082*/ 	.short	0x0030
        /*0084*/ 	.byte	0x00, 0xf5, 0x21, 0x00


	//----- nvinfo : EIATTR_KPARAM_INFO
	.align		4
.L_103:
        /*0088*/ 	.byte	0x04, 0x17
        /*008a*/ 	.short	(.L_105 - .L_104)
.L_104:
        /*008c*/ 	.word	0x00000000
        /*0090*/ 	.short	0x0005
        /*0092*/ 	.short	0x0028
        /*0094*/ 	.byte	0x00, 0xf5, 0x21, 0x00


	//----- nvinfo : EIATTR_KPARAM_INFO
	.align		4
.L_105:
        /*0098*/ 	.byte	0x04, 0x17
        /*009a*/ 	.short	(.L_107 - .L_106)
.L_106:
        /*009c*/ 	.word	0x00000000
        /*00a0*/ 	.short	0x0004
        /*00a2*/ 	.short	0x0020
        /*00a4*/ 	.byte	0x00, 0xf5, 0x21, 0x00


	//----- nvinfo : EIATTR_KPARAM_INFO
	.align		4
.L_107:
        /*00a8*/ 	.byte	0x04, 0x17
        /*00aa*/ 	.short	(.L_109 - .L_108)
.L_108:
        /*00ac*/ 	.word	0x00000000
        /*00b0*/ 	.short	0x0003
        /*00b2*/ 	.short	0x0018
        /*00b4*/ 	.byte	0x00, 0xf5, 0x21, 0x00


	//----- nvinfo : EIATTR_KPARAM_INFO
	.align		4
.L_109:
        /*00b8*/ 	.byte	0x04, 0x17
        /*00ba*/ 	.short	(.L_111 - .L_110)
.L_110:
        /*00bc*/ 	.word	0x00000000
        /*00c0*/ 	.short	0x0002
        /*00c2*/ 	.short	0x0010
        /*00c4*/ 	.byte	0x00, 0xf5, 0x21, 0x00


	//----- nvinfo : EIATTR_KPARAM_INFO
	.align		4
.L_111:
        /*00c8*/ 	.byte	0x04, 0x17
        /*00ca*/ 	.short	(.L_113 - .L_112)
.L_112:
        /*00cc*/ 	.word	0x00000000
        /*00d0*/ 	.short	0x0001
        /*00d2*/ 	.short	0x0008
        /*00d4*/ 	.byte	0x00, 0xf5, 0x21, 0x00


	//----- nvinfo : EIATTR_KPARAM_INFO
	.align		4
.L_113:
        /*00d8*/ 	.byte	0x04, 0x17
        /*00da*/ 	.short	(.L_115 - .L_114)
.L_114:
        /*00dc*/ 	.word	0x00000000
        /*00e0*/ 	.short	0x0000
        /*00e2*/ 	.short	0x0000
        /*00e4*/ 	.byte	0x00, 0xf5, 0x21, 0x00


	//----- nvinfo : EIATTR_SPARSE_MMA_MASK
	.align		4
.L_115:
        /*00e8*/ 	.byte	0x03, 0x50
        /*00ea*/ 	.short	0x0000


	//----- nvinfo : EIATTR_MAXREG_COUNT
	.align		4
        /*00ec*/ 	.byte	0x03, 0x1b
        /*00ee*/ 	.short	0x00ff


	//----- nvinfo : EIATTR_MERCURY_ISA_VERSION
	.align		4
        /*00f0*/ 	.byte	0x03, 0x5f
        /*00f2*/ 	.short	0x0101


	//----- nvinfo : EIATTR_VRC_CTA_INIT_COUNT
	.align		4
        /*00f4*/ 	.byte	0x02, 0x4a
	.zero		1
	.zero		1


	//----- nvinfo : EIATTR_EXIT_INSTR_OFFSETS
	.align		4
        /*00f8*/ 	.byte	0x04, 0x1c
        /*00fa*/ 	.short	(.L_117 - .L_116)


	//   ....[0]....
.L_116:
        /*00fc*/ 	.word	0x00000250


	//   ....[1]....
        /*0100*/ 	.word	0x00000420


	//   ....[2]....
        /*0104*/ 	.word	0x00000610


	//   ....[3]....
        /*0108*/ 	.word	0x00001ab0


	//   ....[4]....
        /*010c*/ 	.word	0x000024e0


	//   ....[5]....
        /*0110*/ 	.word	0x000029f0


	//   ....[6]....
        /*0114*/ 	.word	0x00002ce0


	//   ....[7]....
        /*0118*/ 	.word	0x00002e70


	//----- nvinfo : EIATTR_CRS_STACK_SIZE
	.align		4
.L_117:
        /*011c*/ 	.byte	0x04, 0x1e
        /*011e*/ 	.short	(.L_119 - .L_118)
.L_118:
        /*0120*/ 	.word	0x00000000


	//----- nvinfo : EIATTR_CBANK_PARAM_SIZE
	.align		4
.L_119:
        /*0124*/ 	.byte	0x03, 0x19
        /*0126*/ 	.short	0x005c


	//----- nvinfo : EIATTR_PARAM_CBANK
	.align		4
        /*0128*/ 	.byte	0x04, 0x0a
        /*012a*/ 	.short	(.L_121 - .L_120)
	.align		4
.L_120:
        /*012c*/ 	.word	index@(.nv.constant0._Z13updatePstMultPfS_S_S_S_S_S_S_S_fiiii)
        /*0130*/ 	.short	0x0380
        /*0132*/ 	.short	0x005c


	//----- nvinfo : EIATTR_SW_WAR
	.align		4
.L_121:
        /*0134*/ 	.byte	0x04, 0x36
        /*0136*/ 	.short	(.L_123 - .L_122)
.L_122:
        /*0138*/ 	.word	0x00000008
.L_123:


//--------------------- .nv.info._Z14projStep2TotalPfS_S_S_iiii --------------------------
	.section	.nv.info._Z14projStep2TotalPfS_S_S_iiii,"",@"SHT_CUDA_INFO"
	.sectionflags	@""
	.align	4


	//----- nvinfo : EIATTR_CUDA_API_VERSION
	.align		4
        /*0000*/ 	.byte	0x04, 0x37
        /*0002*/ 	.short	(.L_125 - .L_124)
.L_124:
        /*0004*/ 	.word	0x00000082


	//----- nvinfo : EIATTR_KPARAM_INFO
	.align		4
.L_125:
        /*0008*/ 	.byte	0x04, 0x17
        /*000a*/ 	.short	(.L_127 - .L_126)
.L_126:
        /*000c*/ 	.word	0x00000000
        /*0010*/ 	.short	0x0007
        /*0012*/ 	.short	0x002c
        /*0014*/ 	.byte	0x00, 0xf0, 0x11, 0x00


	//----- nvinfo : EIATTR_KPARAM_INFO
	.align		4
.L_127:
        /*0018*/ 	.byte	0x04, 0x17
        /*001a*/ 	.short	(.L_129 - .L_128)
.L_128:
        /*001c*/ 	.word	0x00000000
        /*0020*/ 	.short	0x0006
        /*0022*/ 	.short	0x0028
        /*0024*/ 	.byte	0x00, 0xf0, 0x11, 0x00


	//----- nvinfo : EIATTR_KPARAM_INFO
	.align		4
.L_129:
        /*0028*/ 	.byte	0x04, 0x17
        /*002a*/ 	.short	(.L_131 - .L_130)
.L_130:
        /*002c*/ 	.word	0x00000000
        /*0030*/ 	.short	0x0005
        /*0032*/ 	.short	0x0024
        /*0034*/ 	.byte	0x00, 0xf0, 0x11, 0x00


	//----- nvinfo : EIATTR_KPARAM_INFO
	.align		4
.L_131:
        /*0038*/ 	.byte	0x04, 0x17
        /*003a*/ 	.short	(.L_133 - .L_132)
.L_132:
        /*003c*/ 	.word	0x00000000
        /*0040*/ 	.short	0x0004
        /*0042*/ 	.short	0x0020
        /*0044*/ 	.byte	0x00, 0xf0, 0x11, 0x00


	//----- nvinfo : EIATTR_KPARAM_INFO
	.align		4
.L_133:
        /*0048*/ 	.byte	0x04, 0x17
        /*004a*/ 	.short	(.L_135 - .L_134)
.L_134:
        /*004c*/ 	.word	0x00000000
        /*0050*/ 	.short	0x0003
        /*0052*/ 	.short	0x0018
        /*0054*/ 	.byte	0x00, 0xf5, 0x21, 0x00


	//----- nvinfo : EIATTR_KPARAM_INFO
	.align		4
.L_135:
        /*0058*/ 	.byte	0x04, 0x17
        /*005a*/ 	.short	(.L_137 - .L_136)
.L_136:
        /*005c*/ 	.word	0x00000000
        /*0060*/ 	.short	0x0002
        /*0062*/ 	.short	0x0010
        /*0064*/ 	.byte	0x00, 0xf5, 0x21, 0x00


	//----- nvinfo : EIATTR_KPARAM_INFO
	.align		4
.L_137:
        /*0068*/ 	.byte	0x04, 0x17
        /*006a*/ 	.short	(.L_139 - .L_138)
.L_138:
        /*006c*/ 	.word	0x00000000
        /*0070*/ 	.short	0x0001
        /*0072*/ 	.short	0x0008
        /*0074*/ 	.byte	0x00, 0xf5, 0x21, 0x00


	//----- nvinfo : EIATTR_KPARAM_INFO
	.align		4
.L_139:
        /*0078*/ 	.byte	0x04, 0x17
        /*007a*/ 	.short	(.L_141 - .L_140)
.L_140:
        /*007c*/ 	.word	0x00000000
        /*0080*/ 	.short	0x0000
        /*0082*/ 	.short	0x0000
        /*0084*/ 	.byte	0x00, 0xf5, 0x21, 0x00


	//----- nvinfo : EIATTR_SPARSE_MMA_MASK
	.align		4
.L_141:
        /*0088*/ 	.byte	0x03, 0x50
        /*008a*/ 	.short	0x0000


	//----- nvinfo : EIATTR_MAXREG_COUNT
	.align		4
        /*008c*/ 	.byte	0x03, 0x1b
        /*008e*/ 	.short	0x00ff


	//----- nvinfo : EIATTR_MERCURY_ISA_VERSION
	.align		4
        /*0090*/ 	.byte	0x03, 0x5f
        /*0092*/ 	.short	0x0101


	//----- nvinfo : EIATTR_VRC_CTA_INIT_COUNT
	.align		4
        /*0094*/ 	.byte	0x02, 0x4a
	.zero		1
	.zero		1


	//----- nvinfo : EIATTR_EXIT_INSTR_OFFSETS
	.align		4
        /*0098*/ 	.byte	0x04, 0x1c
        /*009a*/ 	.short	(.L_143 - .L_142)


	//   ....[0]....
.L_142:
        /*009c*/ 	.word	0x00000200


	//   ....[1]....
        /*00a0*/ 	.word	0x000003d0


	//   ....[2]....
        /*00a4*/ 	.word	0x000005c0


	//   ....[3]....
        /*00a8*/ 	.word	0x000005f0


	//   ....[4]....
        /*00ac*/ 	.word	0x00000dd0


	//   ....[5]....
        /*00b0*/ 	.word	0x000011c0


	//   ....[6]....
        /*00b4*/ 	.word	0x000013d0


	//----- nvinfo : EIATTR_CBANK_PARAM_SIZE
	.align		4
.L_143:
        /*00b8*/ 	.byte	0x03, 0x19
        /*00ba*/ 	.short	0x0030


	//----- nvinfo : EIATTR_PARAM_CBANK
	.align		4
        /*00bc*/ 	.byte	0x04, 0x0a
        /*00be*/ 	.short	(.L_145 - .L_144)
	.align		4
.L_144:
        /*00c0*/ 	.word	index@(.nv.constant0._Z14projStep2TotalPfS_S_S_iiii)
        /*00c4*/ 	.short	0x0380
        /*00c6*/ 	.short	0x0030


	//----- nvinfo : EIATTR_SW_WAR
	.align		4
.L_145:
        /*00c8*/ 	.byte	0x04, 0x36
        /*00ca*/ 	.short	(.L_147 - .L_146)
.L_146:
        /*00cc*/ 	.word	0x00000008
.L_147:


//--------------------- .nv.info._Z14projStep1alphaPfS_S_S_S_iiii --------------------------
	.section	.nv.info._Z14projStep1alphaPfS_S_S_S_iiii,"",@"SHT_CUDA_INFO"
	.sectionflags	@""
	.align	4


	//----- nvinfo : EIATTR_CUDA_API_VERSION
	.align		4
        /*0000*/ 	.byte	0x04, 0x37
        /*0002*/ 	.short	(.L_149 - .L_148)
.L_148:
        /*0004*/ 	.word	0x00000082


	//----- nvinfo : EIATTR_KPARAM_INFO
	.align		4
.L_149:
        /*0008*/ 	.byte	0x04, 0x17
        /*000a*/ 	.short	(.L_151 - .L_150)
.L_150:
        /*000c*/ 	.word	0x00000000
        /*0010*/ 	.short	0x0008
        /*0012*/ 	.short	0x0034
        /*0014*/ 	.byte	0x00, 0xf0, 0x11, 0x00


	//----- nvinfo : EIATTR_KPARAM_INFO
	.align		4
.L_151:
        /*0018*/ 	.byte	0x04, 0x17
        /*001a*/ 	.short	(.L_153 - .L_152)
.L_152:
        /*001c*/ 	.word	0x00000000
        /*0020*/ 	.short	0x0007
        /*0022*/ 	.short	0x0030
        /*0024*/ 	.byte	0x00, 0xf0, 0x11, 0x00


	//----- nvinfo : EIATTR_KPARAM_INFO
	.align		4
.L_153:
        /*0028*/ 	.byte	0x04, 0x17
        /*002a*/ 	.short	(.L_155 - .L_154)
.L_154:
        /*002c*/ 	.word	0x00000000
        /*0030*/ 	.short	0x0006
        /*0032*/ 	.short	0x002c
        /*0034*/ 	.byte	0x00, 0xf0, 0x11, 0x00


	//----- nvinfo : EIATTR_KPARAM_INFO
	.align		4
.L_155:
        /*0038*/ 	.byte	0x04, 0x17
        /*003a*/ 	.short	(.L_157 - .L_156)
.L_156:
        /*003c*/ 	.word	0x00000000
        /*0040*/ 	.short	0x0005
        /*0042*/ 	.short	0x0028
        /*0044*/ 	.byte	0x00, 0xf0, 0x11, 0x00


	//----- nvinfo : EIATTR_KPARAM_INFO
	.align		4
.L_157:
        /*0048*/ 	.byte	0x04, 0x17
        /*004a*/ 	.short	(.L_159 - .L_158)
.L_158:
        /*004c*/ 	.word	0x00000000
        /*0050*/ 	.short	0x0004
        /*0052*/ 	.short	0x0020
        /*0054*/ 	.byte	0x00, 0xf5, 0x21, 0x00


	//----- nvinfo : EIATTR_KPARAM_INFO
	.align		4
.L_159:
        /*0058*/ 	.byte	0x04, 0x17
        /*005a*/ 	.short	(.L_161 - .L_160)
.L_160:
        /*005c*/ 	.word	0x00000000
        /*0060*/ 	.short	0x0003
        /*0062*/ 	.short	0x0018
        /*0064*/ 	.byte	0x00, 0xf5, 0x21, 0x00


	//----- nvinfo : EIATTR_KPARAM_INFO
	.align		4
.L_161:
        /*0068*/ 	.byte	0x04, 0x17
        /*006a*/ 	.short	(.L_163 - .L_162)
.L_162:
        /*006c*/ 	.word	0x00000000
        /*0070*/ 	.short	0x0002
        /*0072*/ 	.short	0x0010
        /*0074*/ 	.byte	0x00, 0xf5, 0x21, 0x00


	//----- nvinfo : EIATTR_KPARAM_INFO
	.align		4
.L_163:
        /*0078*/ 	.byte	0x04, 0x17
        /*007a*/ 	.short	(.L_165 - .L_164)
.L_164:
        /*007c*/ 	.word	0x00000000
        /*0080*/ 	.short	0x0001
        /*0082*/ 	.short	0x0008
        /*0084*/ 	.byte	0x00, 0xf5, 0x21, 0x00


	//----- nvinfo : EIATTR_KPARAM_INFO
	.align		4
.L_165:
        /*0088*/ 	.byte	0x04, 0x17
        /*008a*/ 	.short	(.L_167 - .L_166)
.L_166:
        /*008c*/ 	.word	0x00000000
        /*0090*/ 	.short	0x0000
        /*0092*/ 	.short	0x0000
        /*0094*/ 	.byte	0x00, 0xf5, 0x21, 0x00


	//----- nvinfo : EIATTR_SPARSE_MMA_MASK
	.align		4
.L_167:
        /*0098*/ 	.byte	0x03, 0x50
        /*009a*/ 	.short	0x0000


	//----- nvinfo : EIATTR_MAXREG_COUNT
	.align		4
        /*009c*/ 	.byte	0x03, 0x1b
        /*009e*/ 	.short	0x00ff


	//----- nvinfo : EIATTR_MERCURY_ISA_VERSION
	.align		4
        /*00a0*/ 	.byte	0x03, 0x5f
        /*00a2*/ 	.short	0x0101


	//----- nvinfo : EIATTR_VRC_CTA_INIT_COUNT
	.align		4
        /*00a4*/ 	.byte	0x02, 0x4a
	.zero		1
	.zero		1


	//----- nvinfo : EIATTR_EXIT_INSTR_OFFSETS
	.align		4
        /*00a8*/ 	.byte	0x04, 0x1c
        /*00aa*/ 	.short	(.L_169 - .L_168)


	//   ....[0]....
.L_168:
        /*00ac*/ 	.word	0x000001f0


	//   ....[1]....
        /*00b0*/ 	.word	0x000003c0


	//   ....[2]....
        /*00b4*/ 	.word	0x000005b0


	//   ....[3]....
        /*00b8*/ 	.word	0x000005e0


	//   ....[4]....
        /*00bc*/ 	.word	0x000014c0


	//   ....[5]....
        /*00c0*/ 	.word	0x00001c10


	//   ....[6]....
        /*00c4*/ 	.word	0x00001fd0


	//----- nvinfo : EIATTR_CRS_STACK_SIZE
	.align		4
.L_169:
        /*00c8*/ 	.byte	0x04, 0x1e
        /*00ca*/ 	.short	(.L_171 - .L_170)
.L_170:
        /*00cc*/ 	.word	0x00000000


	//----- nvinfo : EIATTR_CBANK_PARAM_SIZE
	.align		4
.L_171:
        /*00d0*/ 	.byte	0x03, 0x19
        /*00d2*/ 	.short	0x0038


	//----- nvinfo : EIATTR_PARAM_CBANK
	.align		4
        /*00d4*/ 	.byte	0x04, 0x0a
        /*00d6*/ 	.short	(.L_173 - .L_172)
	.align		4
.L_172:
        /*00d8*/ 	.word	index@(.nv.constant0._Z14projStep1alphaPfS_S_S_S_iiii)
        /*00dc*/ 	.short	0x0380
        /*00de*/ 	.short	0x0038


	//----- nvinfo : EIATTR_SW_WAR
	.align		4
.L_173:
        /*00e0*/ 	.byte	0x04, 0x36
        /*00e2*/ 	.short	(.L_175 - .L_174)
.L_174:
        /*00e4*/ 	.word	0x00000008
.L_175:


//--------------------- .nv.info._Z7updatePPfS_S_fS_iiii --------------------------
	.section	.nv.info._Z7updatePPfS_S_fS_iiii,"",@"SHT_CUDA_INFO"
	.sectionflags	@""
	.align	4


	//----- nvinfo : EIATTR_CUDA_API_VERSION
	.align		4
        /*0000*/ 	.byte	0x04, 0x37
        /*0002*/ 	.short	(.L_177 - .L_176)
.L_176:
        /*0004*/ 	.word	0x00000082


	//----- nvinfo : EIATTR_KPARAM_INFO
	.align		4
.L_177:
        /*0008*/ 	.byte	0x04, 0x17
        /*000a*/ 	.short	(.L_179 - .L_178)
.L_178:
        /*000c*/ 	.word	0x00000000
        /*0010*/ 	.short	0x0008
        /*0012*/ 	.short	0x0034
        /*0014*/ 	.byte	0x00, 0xf0, 0x11, 0x00


	//----- nvinfo : EIATTR_KPARAM_INFO
	.align		4
.L_179:
        /*0018*/ 	.byte	0x04, 0x17
        /*001a*/ 	.short	(.L_181 - .L_180)
.L_180:
        /*001c*/ 	.word	0x00000000
        /*0020*/ 	.short	0x0007
        /*0022*/ 	.short	0x0030
        /*0024*/ 	.byte	0x00, 0xf0, 0x11, 0x00


	//----- nvinfo : EIATTR_KPARAM_INFO
	.align		4
.L_181:
        /*0028*/ 	.byte	0x04, 0x17
        /*002a*/ 	.short	(.L_183 - .L_182)
.L_182:
        /*002c*/ 	.word	0x00000000
        /*0030*/ 	.short	0x0006
        /*0032*/ 	.short	0x002c
        /*0034*/ 	.byte	0x00, 0xf0, 0x11, 0x00


	//----- nvinfo : EIATTR_KPARAM_INFO
	.align		4
.L_183:
        /*0038*/ 	.byte	0x04, 0x17
        /*003a*/ 	.short	(.L_185 - .L_184)
.L_184:
        /*003c*/ 	.word	0x00000000
        /*0040*/ 	.short	0x0005
        /*0042*/ 	.short	0x0028
        /*0044*/ 	.byte	0x00, 0xf0, 0x11, 0x00


	//----- nvinfo : EIATTR_KPARAM_INFO
	.align		4
.L_185:
        /*0048*/ 	.byte	0x04, 0x17
        /*004a*/ 	.short	(.L_187 - .L_186)
.L_186:
        /*004c*/ 	.word	0x00000000
        /*0050*/ 	.short	0x0004
        /*0052*/ 	.short	0x0020
        /*0054*/ 	.byte	0x00, 0xf5, 0x21, 0x00


	//----- nvinfo : EIATTR_KPARAM_INFO
	.align		4
.L_187:
        /*0058*/ 	.byte	0x04, 0x17
        /*005a*/ 	.short	(.L_189 - .L_188)
.L_188:
        /*005c*/ 	.word	0x00000000
        /*0060*/ 	.short	0x0003
        /*0062*/ 	.short	0x0018
        /*0064*/ 	.byte	0x00, 0xf0, 0x11, 0x00


	//----- nvinfo : EIATTR_KPARAM_INFO
	.align		4
.L_189:
        /*0068*/ 	.byte	0x04, 0x17
        /*006a*/ 	.short	(.L_191 - .L_190)
.L_190:
        /*006c*/ 	.word	0x00000000
        /*0070*/ 	.short	0x0002
        /*0072*/ 	.short	0x0010
        /*0074*/ 	.byte	0x00, 0xf5, 0x21, 0x00


	//----- nvinfo : EIATTR_KPARAM_INFO
	.align		4
.L_191:
        /*0078*/ 	.byte	0x04, 0x17
        /*007a*/ 	.short	(.L_193 - .L_192)
.L_192:
        /*007c*/ 	.word	0x00000000
        /*0080*/ 	.short	0x0001
        /*0082*/ 	.short	0x0008
        /*0084*/ 	.byte	0x00, 0xf5, 0x21, 0x00


	//----- nvinfo : EIATTR_KPARAM_INFO
	.align		4
.L_193:
        /*0088*/ 	.byte	0x04, 0x17
        /*008a*/ 	.short	(.L_195 - .L_194)
.L_194:
        /*008c*/ 	.word	0x00000000
        /*0090*/ 	.short	0x0000
        /*0092*/ 	.short	0x0000
        /*0094*/ 	.byte	0x00, 0xf5, 0x21, 0x00


	//----- nvinfo : EIATTR_SPARSE_MMA_MASK
	.align		4
.L_195:
        /*0098*/ 	.byte	0x03, 0x50
        /*009a*/ 	.short	0x0000


	//----- nvinfo : EIATTR_MAXREG_COUNT
	.align		4
        /*009c*/ 	.byte	0x03, 0x1b
        /*009e*/ 	.short	0x00ff


	//----- nvinfo : EIATTR_MERCURY_ISA_VERSION
	.align		4
        /*00a0*/ 	.byte	0x03, 0x5f
        /*00a2*/ 	.short	0x0101


	//----- nvinfo : EIATTR_VRC_CTA_INIT_COUNT
	.align		4
        /*00a4*/ 	.byte	0x02, 0x4a
	.zero		1
	.zero		1


	//----- nvinfo : EIATTR_EXIT_INSTR_OFFSETS
	.align		4
        /*00a8*/ 	.byte	0x04, 0x1c
        /*00aa*/ 	.short	(.L_197 - .L_196)


	//   ....[0]....
.L_196:
        /*00ac*/ 	.word	0x00000200


	//   ....[1]....
        /*00b0*/ 	.word	0x000003d0


	//   ....[2]....
        /*00b4*/ 	.word	0x000005c0


	//   ....[3]....
        /*00b8*/ 	.word	0x000005f0


	//   ....[4]....
        /*00bc*/ 	.word	0x00000d20


	//   ....[5]....
        /*00c0*/ 	.word	0x000010c0


	//   ....[6]....
        /*00c4*/ 	.word	0x000012b0


	//----- nvinfo : EIATTR_CBANK_PARAM_SIZE
	.align		4
.L_197:
        /*00c8*/ 	.byte	0x03, 0x19
        /*00ca*/ 	.short	0x0038


	//----- nvinfo : EIATTR_PARAM_CBANK
	.align		4
        /*00cc*/ 	.byte	0x04, 0x0a
        /*00ce*/ 	.short	(.L_199 - .L_198)
	.align		4
.L_198:
        /*00d0*/ 	.word	index@(.nv.constant0._Z7updatePPfS_S_fS_iiii)
        /*00d4*/ 	.short	0x0380
        /*00d6*/ 	.short	0x0038


	//----- nvinfo : EIATTR_SW_WAR
	.align		4
.L_199:
        /*00d8*/ 	.byte	0x04, 0x36
        /*00da*/ 	.short	(.L_201 - .L_200)
.L_200:
        /*00dc*/ 	.word	0x00000008
.L_201:


//--------------------- .nv.info._Z8updateP1PfS_S_S_S_S_S_fiiii --------------------------
	.section	.nv.info._Z8updateP1PfS_S_S_S_S_S_fiiii,"",@"SHT_CUDA_INFO"
	.sectionflags	@""
	.align	4


	//----- nvinfo : EIATTR_CUDA_API_VERSION
	.align		4
        /*0000*/ 	.byte	0x04, 0x37
        /*0002*/ 	.short	(.L_203 - .L_202)
.L_202:
        /*0004*/ 	.word	0x00000082


	//----- nvinfo : EIATTR_KPARAM_INFO
	.align		4
.L_203:
        /*0008*/ 	.byte	0x04, 0x17
        /*000a*/ 	.short	(.L_205 - .L_204)
.L_204:
        /*000c*/ 	.word	0x00000000
        /*0010*/ 	.short	0x000b
        /*0012*/ 	.short	0x0048
        /*0014*/ 	.byte	0x00, 0xf0, 0x11, 0x00


	//----- nvinfo : EIATTR_KPARAM_INFO
	.align		4
.L_205:
        /*0018*/ 	.byte	0x04, 0x17
        /*001a*/ 	.short	(.L_207 - .L_206)
.L_206:
        /*001c*/ 	.word	0x00000000
        /*0020*/ 	.short	0x000a
        /*0022*/ 	.short	0x0044
        /*0024*/ 	.byte	0x00, 0xf0, 0x11, 0x00


	//----- nvinfo : EIATTR_KPARAM_INFO
	.align		4
.L_207:
        /*0028*/ 	.byte	0x04, 0x17
        /*002a*/ 	.short	(.L_209 - .L_208)
.L_208:
        /*002c*/ 	.word	0x00000000
        /*0030*/ 	.short	0x0009
        /*0032*/ 	.short	0x0040
        /*0034*/ 	.byte	0x00, 0xf0, 0x11, 0x00


	//----- nvinfo : EIATTR_KPARAM_INFO
	.align		4
.L_209:
        /*0038*/ 	.byte	0x04, 0x17
        /*003a*/ 	.short	(.L_211 - .L_210)
.L_210:
        /*003c*/ 	.word	0x00000000
        /*0040*/ 	.short	0x0008
        /*0042*/ 	.short	0x003c
        /*0044*/ 	.byte	0x00, 0xf0, 0x11, 0x00


	//----- nvinfo : EIATTR_KPARAM_INFO
	.align		4
.L_211:
        /*0048*/ 	.byte	0x04, 0x17
        /*004a*/ 	.short	(.L_213 - .L_212)
.L_212:
        /*004c*/ 	.word	0x00000000
        /*0050*/ 	.short	0x0007
        /*0052*/ 	.short	0x0038
        /*0054*/ 	.byte	0x00, 0xf0, 0x11, 0x00


	//----- nvinfo : EIATTR_KPARAM_INFO
	.align		4
.L_213:
        /*0058*/ 	.byte	0x04, 0x17
        /*005a*/ 	.short	(.L_215 - .L_214)
.L_214:
        /*005c*/ 	.word	0x00000000
        /*0060*/ 	.short	0x0006
        /*0062*/ 	.short	0x0030
        /*0064*/ 	.byte	0x00, 0xf5, 0x21, 0x00


	//----- nvinfo : EIATTR_KPARAM_INFO
	.align		4
.L_215:
        /*0068*/ 	.byte	0x04, 0x17
        /*006a*/ 	.short	(.L_217 - .L_216)
.L_216:
        /*006c*/ 	.word	0x00000000
        /*0070*/ 	.short	0x0005
        /*0072*/ 	.short	0x0028
        /*0074*/ 	.byte	0x00, 0xf5, 0x21, 0x00


	//----- nvinfo : EIATTR_KPARAM_INFO
	.align		4
.L_217:
        /*0078*/ 	.byte	0x04, 0x17
        /*007a*/ 	.short	(.L_219 - .L_218)
.L_218:
        /*007c*/ 	.word	0x00000000
        /*0080*/ 	.short	0x0004
        /*0082*/ 	.short	0x0020
        /*0084*/ 	.byte	0x00, 0xf5, 0x21, 0x00


	//----- nvinfo : EIATTR_KPARAM_INFO
	.align		4
.L_219:
        /*0088*/ 	.byte	0x04, 0x17
        /*008a*/ 	.short	(.L_221 - .L_220)
.L_220:
        /*008c*/ 	.word	0x00000000
        /*0090*/ 	.short	0x0003
        /*0092*/ 	.short	0x0018
        /*0094*/ 	.byte	0x00, 0xf5, 0x21, 0x00


	//----- nvinfo : EIATTR_KPARAM_INFO
	.align		4
.L_221:
        /*0098*/ 	.byte	0x04, 0x17
        /*009a*/ 	.short	(.L_223 - .L_222)
.L_222:
        /*009c*/ 	.word	0x00000000
        /*00a0*/ 	.short	0x0002
        /*00a2*/ 	.short	0x0010
        /*00a4*/ 	.byte	0x00, 0xf5, 0x21, 0x00


	//----- nvinfo : EIATTR_KPARAM_INFO
	.align		4
.L_223:
        /*00a8*/ 	.byte	0x04, 0x17
        /*00aa*/ 	.short	(.L_225 - .L_224)
.L_224:
        /*00ac*/ 	.word	0x00000000
        /*00b0*/ 	.short	0x0001
        /*00b2*/ 	.short	0x0008
        /*00b4*/ 	.byte	0x00, 0xf5, 0x21, 0x00


	//----- nvinfo : EIATTR_KPARAM_INFO
	.align		4
.L_225:
        /*00b8*/ 	.byte	0x04, 0x17
        /*00ba*/ 	.short	(.L_227 - .L_226)
.L_226:
        /*00bc*/ 	.word	0x00000000
        /*00c0*/ 	.short	0x0000
        /*00c2*/ 	.short	0x0000
        /*00c4*/ 	.byte	0x00, 0xf5, 0x21, 0x00


	//----- nvinfo : EIATTR_SPARSE_MMA_MASK
	.align		4
.L_227:
        /*00c8*/ 	.byte	0x03, 0x50
        /*00ca*/ 	.short	0x0000


	//----- nvinfo : EIATTR_MAXREG_COUNT
	.align		4
        /*00cc*/ 	.byte	0x03, 0x1b
        /*00ce*/ 	.short	0x00ff


	//----- nvinfo : EIATTR_MERCURY_ISA_VERSION
	.align		4
        /*00d0*/ 	.byte	0x03, 0x5f
        /*00d2*/ 	.short	0x0101


	//----- nvinfo : EIATTR_VRC_CTA_INIT_COUNT
	.align		4
        /*00d4*/ 	.byte	0x02, 0x4a
	.zero		1
	.zero		1


	//----- nvinfo : EIATTR_EXIT_INSTR_OFFSETS
	.align		4
        /*00d8*/ 	.byte	0x04, 0x1c
        /*00da*/ 	.short	(.L_229 - .L_228)


	//   ....[0]....
.L_228:
        /*00dc*/ 	.word	0x000001f0


	//   ....[1]....
        /*00e0*/ 	.word	0x000003c0


	//   ....[2]....
        /*00e4*/ 	.word	0x000005b0


	//   ....[3]....
        /*00e8*/ 	.word	0x000005e0


	//   ....[4]....
        /*00ec*/ 	.word	0x00001400


	//   ....[5]....
        /*00f0*/ 	.word	0x00001b40


	//   ....[6]....
        /*00f4*/ 	.word	0x00001f50


	//   ....[7]....
        /*00f8*/ 	.word	0x00002170


	//----- nvinfo : EIATTR_CRS_STACK_SIZE
	.align		4
.L_229:
        /*00fc*/ 	.byte	0x04, 0x1e
        /*00fe*/ 	.short	(.L_231 - .L_230)
.L_230:
        /*0100*/ 	.word	0x00000000


	//----- nvinfo : EIATTR_CBANK_PARAM_SIZE
	.align		4
.L_231:
        /*0104*/ 	.byte	0x03, 0x19
        /*0106*/ 	.short	0x004c


	//----- nvinfo : EIATTR_PARAM_CBANK
	.align		4
        /*0108*/ 	.byte	0x04, 0x0a
        /*010a*/ 	.short	(.L_233 - .L_232)
	.align		4
.L_232:
        /*010c*/ 	.word	index@(.nv.constant0._Z8updateP1PfS_S_S_S_S_S_fiiii)
        /*0110*/ 	.short	0x0380
        /*0112*/ 	.short	0x004c


	//----- nvinfo : EIATTR_SW_WAR
	.align		4
.L_233:
        /*0114*/ 	.byte	0x04, 0x36
        /*0116*/ 	.short	(.L_235 - .L_234)
.L_234:
        /*0118*/ 	.word	0x00000008
.L_235:


//--------------------- .nv.callgraph             --------------------------
	.section	.nv.callgraph,"",@"SHT_CUDA_CALLGRAPH"
	.align	4
	.sectionentsize	8
	.align		4
        /*0000*/ 	.word	0x00000000
	.align		4
        /*0004*/ 	.word	0xffffffff
	.align		4
        /*0008*/ 	.word	0x00000000
	.align		4
        /*000c*/ 	.word	0xfffffffe
	.align		4
        /*0010*/ 	.word	0x00000000
	.align		4
        /*0014*/ 	.word	0xfffffffd
	.align		4
        /*0018*/ 	.word	0x00000000
	.align		4
        /*001c*/ 	.word	0xfffffffc


//--------------------- .text._Z24resolveBoundaryCondtionsPfiiii --------------------------
	.section	.text._Z24resolveBoundaryCondtionsPfiiii,"ax",@progbits
	.align	128
        .global         _Z24resolveBoundaryCondtionsPfiiii
        .type           _Z24resolveBoundaryCondtionsPfiiii,@function
        .size           _Z24resolveBoundaryCondtionsPfiiii,(.L_x_169 - _Z24resolveBoundaryCondtionsPfiiii)
        .other          _Z24resolveBoundaryCondtionsPfiiii,@"STO_CUDA_ENTRY STV_DEFAULT"
_Z24resolveBoundaryCondtionsPfiiii:
.text._Z24resolveBoundaryCondtionsPfiiii:
[----:B------:R-:W-:Y:S08]  /*0000*/  LDC R1, c[0x0][0x37c] ;  /* 0x0000df00ff017b82 */ /* 0x000ff00000000800 */
[----:B------:R-:W0:Y:S01]  /*0010*/  LDC R0, c[0x0][0x388] ;  /* 0x0000e200ff007b82 */ /* 0x000e220000000800 */
[----:B------:R-:W1:Y:S01]  /*0020*/  S2R R3, SR_TID.X ;  /* 0x0000000000037919 */ /* 0x000e620000002100 */
[----:B------:R-:W2:Y:S01]  /*0030*/  LDCU UR5, c[0x0][0x360] ;  /* 0x00006c00ff0577ac */ /* 0x000ea20008000800 */
[----:B------:R-:W-:Y:S01]  /*0040*/  BSSY.RECONVERGENT B0, `(.L_x_0) ;  /* 0x00000a7000007945 */ /* 0x000fe20003800200 */
[----:B------:R-:W3:Y:S04]  /*0050*/  LDCU.64 UR6, c[0x0][0x358] ;  /* 0x00006b00ff0677ac */ /* 0x000ee80008000a00 */
[----:B------:R-:W2:Y:S01]  /*0060*/  S2UR UR4, SR_CTAID.X ;  /* 0x00000000000479c3 */ /* 0x000ea20000002500 */
[----:B0-----:R-:W-:-:S02]  /*0070*/  IABS R2, R0 ;  /* 0x0000000000027213 */ /* 0x001fc40000000000 */
[C---:B------:R-:W-:Y:S02]  /*0080*/  ISETP.NE.AND P1, PT, R0.reuse, RZ, PT ;  /* 0x000000ff0000720c */ /* 0x040fe40003f25270 */
[----:B------:R-:W0:Y:S01]  /*0090*/  I2F.RP R4, R2 ;  /* 0x0000000200047306 */ /* 0x000e220000209400 */
[----:B------:R-:W-:Y:S01]  /*00a0*/  IADD3 R10, PT, PT, R0, -0x1, RZ ;  /* 0xffffffff000a7810 */ /* 0x000fe20007ffe0ff */
[----:B--2---:R-:W-:-:S06]  /*00b0*/  UIMAD UR4, UR4, UR5, URZ ;  /* 0x00000005040472a4 */ /* 0x004fcc000f8e02ff */
[----:B-1----:R-:W-:-:S04]  /*00c0*/  IADD3 R5, PT, PT, R3, UR4, RZ ;  /* 0x0000000403057c10 */ /* 0x002fc8000fffe0ff */
[----:B------:R-:W-:Y:S01]  /*00d0*/  IABS R8, R5 ;  /* 0x0000000500087213 */ /* 0x000fe20000000000 */
[----:B0-----:R-:W0:Y:S01]  /*00e0*/  MUFU.RCP R4, R4 ;  /* 0x0000000400047308 */ /* 0x001e220000001000 */
[----:B------:R-:W-:Y:S02]  /*00f0*/  ISETP.GE.AND P3, PT, R5, RZ, PT ;  /* 0x000000ff0500720c */ /* 0x000fe40003f66270 */
[----:B0-----:R-:W-:-:S05]  /*0100*/  IADD3 R6, PT, PT, R4, 0xffffffe, RZ ;  /* 0x0ffffffe04067810 */ /* 0x001fca0007ffe0ff */
[----:B------:R0:W1:Y:S02]  /*0110*/  F2I.FTZ.U32.TRUNC.NTZ R7, R6 ;  /* 0x0000000600077305 */ /* 0x000064000021f000 */
[----:B0-----:R-:W-:Y:S01]  /*0120*/  HFMA2 R6, -RZ, RZ, 0, 0 ;  /* 0x00000000ff067431 */ /* 0x001fe200000001ff */
[----:B-1----:R-:W-:-:S05]  /*0130*/  IADD3 R9, PT, PT, RZ, -R7, RZ ;  /* 0x80000007ff097210 */ /* 0x002fca0007ffe0ff */
[----:B------:R-:W-:-:S04]  /*0140*/  IMAD R9, R9, R2, RZ ;  /* 0x0000000209097224 */ /* 0x000fc800078e02ff */
[----:B------:R-:W-:Y:S01]  /*0150*/  IMAD.HI.U32 R4, R7, R9, R6 ;  /* 0x0000000907047227 */ /* 0x000fe200078e0006 */
[----:B------:R-:W-:Y:S01]  /*0160*/  MOV R7, R8 ;  /* 0x0000000800077202 */ /* 0x000fe20000000f00 */
[----:B------:R-:W0:Y:S04]  /*0170*/  LDC R6, c[0x0][0x394] ;  /* 0x0000e500ff067b82 */ /* 0x000e280000000800 */
[----:B------:R-:W-:-:S05]  /*0180*/  IMAD.HI.U32 R4, R4, R7, RZ ;  /* 0x0000000704047227 */ /* 0x000fca00078e00ff */
[----:B------:R-:W-:-:S05]  /*0190*/  IADD3 R9, PT, PT, -R4, RZ, RZ ;  /* 0x000000ff04097210 */ /* 0x000fca0007ffe1ff */
[----:B------:R-:W-:-:S05]  /*01a0*/  IMAD R9, R2, R9, R7 ;  /* 0x0000000902097224 */ /* 0x000fca00078e0207 */
[----:B------:R-:W-:-:S13]  /*01b0*/  ISETP.GT.U32.AND P2, PT, R2, R9, PT ;  /* 0x000000090200720c */ /* 0x000fda0003f44070 */
[----:B------:R-:W-:-:S04]  /*01c0*/  @!P2 IADD3 R9, PT, PT, R9, -R2, RZ ;  /* 0x800000020909a210 */ /* 0x000fc80007ffe0ff */
[----:B------:R-:W-:Y:S02]  /*01d0*/  ISETP.GT.U32.AND P0, PT, R2, R9, PT ;  /* 0x000000090200720c */ /* 0x000fe40003f04070 */
[----:B------:R-:W-:-:S04]  /*01e0*/  IADD3 R8, PT, PT, R9, -R2, RZ ;  /* 0x8000000209087210 */ /* 0x000fc80007ffe0ff */
[----:B------:R-:W-:Y:S02]  /*01f0*/  SEL R11, R8, R9, !P0 ;  /* 0x00000009080b7207 */ /* 0x000fe40004000000 */
[----:B------:R-:W-:Y:S02]  /*0200*/  LOP3.LUT R8, RZ, R0, RZ, 0x33, !PT ;  /* 0x00000000ff087212 */ /* 0x000fe400078e33ff */
[----:B------:R-:W-:Y:S02]  /*0210*/  @!P3 IADD3 R11, PT, PT, -R11, RZ, RZ ;  /* 0x000000ff0b0bb210 */ /* 0x000fe40007ffe1ff */
[----:B0-----:R-:W-:Y:S02]  /*0220*/  ISETP.GE.AND P0, PT, R6, 0x1, PT ;  /* 0x000000010600780c */ /* 0x001fe40003f06270 */
[----:B------:R-:W-:-:S04]  /*0230*/  SEL R11, R8, R11, !P1 ;  /* 0x0000000b080b7207 */ /* 0x000fc80004800000 */
[----:B------:R-:W-:-:S13]  /*0240*/  ISETP.NE.OR P3, PT, R11, R10, !P0 ;  /* 0x0000000a0b00720c */ /* 0x000fda0004765670 */
[----:B---3--:R-:W-:Y:S05]  /*0250*/  @P3 BRA `(.L_x_1) ;  /* 0x0000000800143947 */ /* 0x008fea0003800000 */
[----:B------:R-:W0:Y:S01]  /*0260*/  LDCU UR8, c[0x0][0x38c] ;  /* 0x00007180ff0877ac */ /* 0x000e220008000800 */
[C---:B------:R-:W-:Y:S02]  /*0270*/  ISETP.GE.U32.AND P4, PT, R6.reuse, 0x10, PT ;  /* 0x000000100600780c */ /* 0x040fe40003f86070 */
[----:B------:R-:W-:Y:S01]  /*0280*/  LOP3.LUT R10, R6, 0xf, RZ, 0xc0, !PT ;  /* 0x0000000f060a7812 */ /* 0x000fe200078ec0ff */
[----:B------:R-:W1:Y:S01]  /*0290*/  LDCU UR9, c[0x0][0x390] ;  /* 0x00007200ff0977ac */ /* 0x000e620008000800 */
[----:B------:R-:W-:Y:S02]  /*02a0*/  MOV R12, RZ ;  /* 0x000000ff000c7202 */ /* 0x000fe40000000f00 */
[----:B------:R-:W-:Y:S01]  /*02b0*/  ISETP.NE.AND P3, PT, R10, RZ, PT ;  /* 0x000000ff0a00720c */ /* 0x000fe20003f65270 */
[----:B0-----:R-:W-:-:S04]  /*02c0*/  IMAD R11, R0, UR8, RZ ;  /* 0x00000008000b7c24 */ /* 0x001fc8000f8e02ff */
[----:B-1----:R-:W-:Y:S02]  /*02d0*/  IMAD R11, R11, UR9, RZ ;  /* 0x000000090b0b7c24 */ /* 0x002fe4000f8e02ff */
[----:B------:R-:W-:Y:S06]  /*02e0*/  @!P4 BRA `(.L_x_2) ;  /* 0x0000000000e8c947 */ /* 0x000fec0003800000 */
[----:B------:R-:W-:Y:S01]  /*02f0*/  UIMAD UR5, UR8, UR9, URZ ;  /* 0x00000009080572a4 */ /* 0x000fe2000f8e02ff */
[----:B------:R-:W-:Y:S02]  /*0300*/  LOP3.LUT R12, R6, 0x7ffffff0, RZ, 0xc0, !PT ;  /* 0x7ffffff0060c7812 */ /* 0x000fe400078ec0ff */
[----:B------:R-:W-:Y:S02]  /*0310*/  MOV R13, R5 ;  /* 0x00000005000d7202 */ /* 0x000fe40000000f00 */
[----:B------:R-:W-:Y:S01]  /*0320*/  IADD3 R25, PT, PT, -R12, RZ, RZ ;  /* 0x000000ff0c197210 */ /* 0x000fe20007ffe1ff */
[----:B------:R-:W-:-:S07]  /*0330*/  IMAD R24, R0, UR5, RZ ;  /* 0x0000000500187c24 */ /* 0x000fce000f8e02ff */
.L_x_3:
[----:B--2---:R-:W0:Y:S02]  /*0340*/  LDC.64 R20, c[0x0][0x380] ;  /* 0x0000e000ff147b82 */ /* 0x004e240000000a00 */
[----:B0-----:R-:W-:-:S05]  /*0350*/  IMAD.WIDE R20, R13, 0x4, R20 ;  /* 0x000000040d147825 */ /* 0x001fca00078e0214 */
[----:B------:R-:W2:Y:S01]  /*0360*/  LDG.E R27, desc[UR6][R20.64+-0x4] ;  /* 0xfffffc06141b7981 */ /* 0x000ea2000c1e1900 */
[----:B------:R-:W-:-:S03]  /*0370*/  IMAD.WIDE R16, R11, 0x4, R20 ;  /* 0x000000040b107825 */ /* 0x000fc600078e0214 */
[----:B--2---:R0:W-:Y:S04]  /*0380*/  STG.E desc[UR6][R20.64], R27 ;  /* 0x0000001b14007986 */ /* 0x0041e8000c101906 */
[----:B------:R-:W2:Y:S01]  /*0390*/  LDG.E R29, desc[UR6][R16.64+-0x4] ;  /* 0xfffffc06101d7981 */ /* 0x000ea2000c1e1900 */
[----:B------:R-:W-:-:S03]  /*03a0*/  IMAD.WIDE R14, R11, 0x4, R16 ;  /* 0x000000040b0e7825 */ /* 0x000fc600078e0210 */
[----:B--2---:R-:W-:Y:S04]  /*03b0*/  STG.E desc[UR6][R16.64], R29 ;  /* 0x0000001d10007986 */ /* 0x004fe8000c101906 */
[----:B------:R-:W2:Y:S01]  /*03c0*/  LDG.E R26, desc[UR6][R14.64+-0x4] ;  /* 0xfffffc060e1a7981 */ /* 0x000ea2000c1e1900 */
[----:B------:R-:W-:-:S03]  /*03d0*/  IMAD.WIDE R18, R11, 0x4, R14 ;  /* 0x000000040b127825 */ /* 0x000fc600078e020e */
[----:B--2---:R-:W-:Y:S04]  /*03e0*/  STG.E desc[UR6][R14.64], R26 ;  /* 0x0000001a0e007986 */ /* 0x004fe8000c101906 */
[----:B------:R-:W2:Y:S01]  /*03f0*/  LDG.E R28, desc[UR6][R18.64+-0x4] ;  /* 0xfffffc06121c7981 */ /* 0x000ea2000c1e1900 */
[----:B------:R-:W-:-:S03]  /*0400*/  IMAD.WIDE R22, R11, 0x4, R18 ;  /* 0x000000040b167825 */ /* 0x000fc600078e0212 */
[----:B--2---:R-:W-:Y:S04]  /*0410*/  STG.E desc[UR6][R18.64], R28 ;  /* 0x0000001c12007986 */ /* 0x004fe8000c101906 */
[----:B0-----:R-:W2:Y:S01]  /*0420*/  LDG.E R27, desc[UR6][R22.64+-0x4] ;  /* 0xfffffc06161b7981 */ /* 0x001ea2000c1e1900 */
[----:B------:R-:W-:-:S03]  /*0430*/  IMAD.WIDE R20, R11, 0x4, R22 ;  /* 0x000000040b147825 */ /* 0x000fc600078e0216 */
[----:B--2---:R0:W-:Y:S04]  /*0440*/  STG.E desc[UR6][R22.64], R27 ;  /* 0x0000001b16007986 */ /* 0x0041e8000c101906 */
[----:B0-----:R-:W2:Y:S01]  /*0450*/  LDG.E R27, desc[UR6][R20.64+-0x4] ;  /* 0xfffffc06141b7981 */ /* 0x001ea2000c1e1900 */
        /* <DEDUP_REMOVED lines=19> */
[----:B--2---:R1:W-:Y:S04]  /*0590*/  STG.E desc[UR6][R16.64], R29 ;  /* 0x0000001d10007986 */ /* 0x0043e8000c101906 */
[----:B------:R-:W2:Y:S01]  /*05a0*/  LDG.E R26, desc[UR6][R14.64+-0x4] ;  /* 0xfffffc060e1a7981 */ /* 0x000ea2000c1e1900 */
[----:B------:R-:W-:-:S03]  /*05b0*/  IMAD.WIDE R18, R11, 0x4, R14 ;  /* 0x000000040b127825 */ /* 0x000fc600078e020e */
[----:B--2---:R2:W-:Y:S04]  /*05c0*/  STG.E desc[UR6][R14.64], R26 ;  /* 0x0000001a0e007986 */ /* 0x0045e8000c101906 */
[----:B------:R-:W3:Y:S01]  /*05d0*/  LDG.E R28, desc[UR6][R18.64+-0x4] ;  /* 0xfffffc06121c7981 */ /* 0x000ee2000c1e1900 */
[----:B------:R-:W-:-:S03]  /*05e0*/  IMAD.WIDE R22, R11, 0x4, R18 ;  /* 0x000000040b167825 */ /* 0x000fc600078e0212 */
[----:B---3--:R2:W-:Y:S04]  /*05f0*/  STG.E desc[UR6][R18.64], R28 ;  /* 0x0000001c12007986 */ /* 0x0085e8000c101906 */
[----:B0-----:R-:W3:Y:S01]  /*0600*/  LDG.E R27, desc[UR6][R22.64+-0x4] ;  /* 0xfffffc06161b7981 */ /* 0x001ee2000c1e1900 */
[----:B------:R-:W-:-:S03]  /*0610*/  IMAD.WIDE R20, R11, 0x4, R22 ;  /* 0x000000040b147825 */ /* 0x000fc600078e0216 */
[----:B---3--:R2:W-:Y:S04]  /*0620*/  STG.E desc[UR6][R22.64], R27 ;  /* 0x0000001b16007986 */ /* 0x0085e8000c101906 */
[----:B-1----:R-:W3:Y:S01]  /*0630*/  LDG.E R17, desc[UR6][R20.64+-0x4] ;  /* 0xfffffc0614117981 */ /* 0x002ee2000c1e1900 */
[----:B------:R-:W-:Y:S02]  /*0640*/  IADD3 R25, PT, PT, R25, 0x10, RZ ;  /* 0x0000001019197810 */ /* 0x000fe40007ffe0ff */
[----:B------:R-:W-:Y:S02]  /*0650*/  LEA R13, R24, R13, 0x4 ;  /* 0x0000000d180d7211 */ /* 0x000fe400078e20ff */
[----:B------:R-:W-:Y:S01]  /*0660*/  ISETP.NE.AND P4, PT, R25, RZ, PT ;  /* 0x000000ff1900720c */ /* 0x000fe20003f85270 */
[----:B---3--:R2:W-:-:S12]  /*0670*/  STG.E desc[UR6][R20.64], R17 ;  /* 0x0000001114007986 */ /* 0x0085d8000c101906 */
[----:B------:R-:W-:Y:S05]  /*0680*/  @P4 BRA `(.L_x_3) ;  /* 0xfffffffc002c4947 */ /* 0x000fea000383ffff */
.L_x_2:
[----:B------:R-:W-:Y:S05]  /*0690*/  @!P3 BRA `(.L_x_1) ;  /* 0x000000040004b947 */ /* 0x000fea0003800000 */
[----:B------:R-:W-:Y:S02]  /*06a0*/  ISETP.GE.U32.AND P3, PT, R10, 0x8, PT ;  /* 0x000000080a00780c */ /* 0x000fe40003f66070 */
[----:B------:R-:W-:-:S04]  /*06b0*/  LOP3.LUT R13, R6, 0x7, RZ, 0xc0, !PT ;  /* 0x00000007060d7812 */ /* 0x000fc800078ec0ff */
[----:B------:R-:W-:-:S07]  /*06c0*/  ISETP.NE.AND P4, PT, R13, RZ, PT ;  /* 0x000000ff0d00720c */ /* 0x000fce0003f85270 */
[----:B------:R-:W-:Y:S06]  /*06d0*/  @!P3 BRA `(.L_x_4) ;  /* 0x00000000006cb947 */ /* 0x000fec0003800000 */
[----:B--2---:R-:W0:Y:S01]  /*06e0*/  LDC.64 R22, c[0x0][0x380] ;  /* 0x0000e000ff167b82 */ /* 0x004e220000000a00 */
[----:B------:R-:W-:-:S04]  /*06f0*/  IMAD R15, R11, R12, R5 ;  /* 0x0000000c0b0f7224 */ /* 0x000fc800078e0205 */
[----:B0-----:R-:W-:-:S05]  /*0700*/  IMAD.WIDE R22, R15, 0x4, R22 ;  /* 0x000000040f167825 */ /* 0x001fca00078e0216 */
[----:B------:R-:W2:Y:S01]  /*0710*/  LDG.E R25, desc[UR6][R22.64+-0x4] ;  /* 0xfffffc0616197981 */ /* 0x000ea2000c1e1900 */
        /* <DEDUP_REMOVED lines=11> */
[----:B------:R-:W4:Y:S01]  /*07d0*/  LDG.E R24, desc[UR6][R20.64+-0x4] ;  /* 0xfffffc0614187981 */ /* 0x000f22000c1e1900 */
[----:B0-----:R-:W-:-:S03]  /*07e0*/  IMAD.WIDE R22, R11, 0x4, R20 ;  /* 0x000000040b167825 */ /* 0x001fc600078e0214 */
[----:B----4-:R3:W-:Y:S04]  /*07f0*/  STG.E desc[UR6][R20.64], R24 ;  /* 0x0000001814007986 */ /* 0x0107e8000c101906 */
[----:B------:R-:W4:Y:S01]  /*0800*/  LDG.E R25, desc[UR6][R22.64+-0x4] ;  /* 0xfffffc0616197981 */ /* 0x000f22000c1e1900 */
[----:B-1----:R-:W-:-:S03]  /*0810*/  IMAD.WIDE R14, R11, 0x4, R22 ;  /* 0x000000040b0e7825 */ /* 0x002fc600078e0216 */
[----:B----4-:R3:W-:Y:S04]  /*0820*/  STG.E desc[UR6][R22.64], R25 ;  /* 0x0000001916007986 */ /* 0x0107e8000c101906 */
[----:B------:R-:W4:Y:S01]  /*0830*/  LDG.E R27, desc[UR6][R14.64+-0x4] ;  /* 0xfffffc060e1b7981 */ /* 0x000f22000c1e1900 */
[----:B--2---:R-:W-:-:S03]  /*0840*/  IMAD.WIDE R16, R11, 0x4, R14 ;  /* 0x000000040b107825 */ /* 0x004fc600078e020e */
[----:B----4-:R3:W-:Y:S04]  /*0850*/  STG.E desc[UR6][R14.64], R27 ;  /* 0x0000001b0e007986 */ /* 0x0107e8000c101906 */
[----:B------:R-:W2:Y:S01]  /*0860*/  LDG.E R29, desc[UR6][R16.64+-0x4] ;  /* 0xfffffc06101d7981 */ /* 0x000ea2000c1e1900 */
[----:B------:R-:W-:-:S03]  /*0870*/  IADD3 R12, PT, PT, R12, 0x8, RZ ;  /* 0x000000080c0c7810 */ /* 0x000fc60007ffe0ff */
[----:B--2---:R3:W-:Y:S04]  /*0880*/  STG.E desc[UR6][R16.64], R29 ;  /* 0x0000001d10007986 */ /* 0x0047e8000c101906 */
.L_x_4:
[----:B------:R-:W-:Y:S05]  /*0890*/  @!P4 BRA `(.L_x_1) ;  /* 0x000000000084c947 */ /* 0x000fea0003800000 */
[----:B------:R-:W-:Y:S02]  /*08a0*/  ISETP.GE.U32.AND P3, PT, R13, 0x4, PT ;  /* 0x000000040d00780c */ /* 0x000fe40003f66070 */
[----:B---3--:R-:W-:-:S04]  /*08b0*/  LOP3.LUT R10, R6, 0x3, RZ, 0xc0, !PT ;  /* 0x00000003060a7812 */ /* 0x008fc800078ec0ff */
        /* <DEDUP_REMOVED lines=14> */
[----:B------:R-:W2:Y:S01]  /*09a0*/  LDG.E R27, desc[UR6][R20.64+-0x4] ;  /* 0xfffffc06141b7981 */ /* 0x000ea2000c1e1900 */
[----:B------:R-:W-:-:S03]  /*09b0*/  IADD3 R12, PT, PT, R12, 0x4, RZ ;  /* 0x000000040c0c7810 */ /* 0x000fc60007ffe0ff */
[----:B--2---:R0:W-:Y:S04]  /*09c0*/  STG.E desc[UR6][R20.64], R27 ;  /* 0x0000001b14007986 */ /* 0x0041e8000c101906 */
.L_x_5:
[----:B------:R-:W-:Y:S05]  /*09d0*/  @!P4 BRA `(.L_x_1) ;  /* 0x000000000034c947 */ /* 0x000fea0003800000 */
[----:B0-2---:R-:W0:Y:S01]  /*09e0*/  LDC.64 R14, c[0x0][0x380] ;  /* 0x0000e000ff0e7b82 */ /* 0x005e220000000a00 */
[----:B------:R-:W-:Y:S01]  /*09f0*/  IMAD R12, R12, UR9, RZ ;  /* 0x000000090c0c7c24 */ /* 0x000fe2000f8e02ff */
[----:B------:R-:W-:-:S03]  /*0a00*/  IADD3 R16, PT, PT, -R10, RZ, RZ ;  /* 0x000000ff0a107210 */ /* 0x000fc60007ffe1ff */
[----:B------:R-:W-:-:S04]  /*0a10*/  IMAD R12, R12, UR8, RZ ;  /* 0x000000080c0c7c24 */ /* 0x000fc8000f8e02ff */
[----:B------:R-:W-:-:S05]  /*0a20*/  IMAD R12, R12, R0, R3 ;  /* 0x000000000c0c7224 */ /* 0x000fca00078e0203 */
[----:B------:R-:W-:-:S07]  /*0a30*/  IADD3 R10, PT, PT, R12, UR4, RZ ;  /* 0x000000040c0a7c10 */ /* 0x000fce000fffe0ff */
.L_x_6:
[----:B01----:R-:W-:-:S05]  /*0a40*/  IMAD.WIDE R12, R10, 0x4, R14 ;  /* 0x000000040a0c7825 */ /* 0x003fca00078e020e */
[----:B------:R-:W2:Y:S01]  /*0a50*/  LDG.E R17, desc[UR6][R12.64+-0x4] ;  /* 0xfffffc060c117981 */ /* 0x000ea2000c1e1900 */
[----:B------:R-:W-:Y:S02]  /*0a60*/  IADD3 R16, PT, PT, R16, 0x1, RZ ;  /* 0x0000000110107810 */ /* 0x000fe40007ffe0ff */
[----:B------:R-:W-:Y:S02]  /*0a70*/  IADD3 R10, PT, PT, R11, R10, RZ ;  /* 0x0000000a0b0a7210 */ /* 0x000fe40007ffe0ff */
[----:B------:R-:W-:Y:S01]  /*0a80*/  ISETP.NE.AND P3, PT, R16, RZ, PT ;  /* 0x000000ff1000720c */ /* 0x000fe20003f65270 */
[----:B--2---:R1:W-:-:S12]  /*0a90*/  STG.E desc[UR6][R12.64], R17 ;  /* 0x000000110c007986 */ /* 0x0043d8000c101906 */
[----:B------:R-:W-:Y:S05]  /*0aa0*/  @P3 BRA `(.L_x_6) ;  /* 0xfffffffc00e43947 */ /* 0x000fea000383ffff */
.L_x_1:
[----:B------:R-:W-:Y:S05]  /*0ab0*/  BSYNC.RECONVERGENT B0 ;  /* 0x0000000000007941 */ /* 0x000fea0003800200 */
.L_x_0:
[----:B------:R-:W0:Y:S01]  /*0ac0*/  LDC R11, c[0x0][0x38c] ;  /* 0x0000e300ff0b7b82 */ /* 0x000e220000000800 */
[----:B------:R-:W-:Y:S01]  /*0ad0*/  ISETP.GE.U32.AND P3, PT, R9, R2, PT ;  /* 0x000000020900720c */ /* 0x000fe20003f66070 */
[----:B------:R-:W-:Y:S01]  /*0ae0*/  BSSY.RECONVERGENT B0, `(.L_x_7) ;  /* 0x00000c3000007945 */ /* 0x000fe20003800200 */
[----:B------:R-:W-:Y:S02]  /*0af0*/  LOP3.LUT R2, R5, R0, RZ, 0x3c, !PT ;  /* 0x0000000005027212 */ /* 0x000fe400078e3cff */
[----:B------:R-:W-:Y:S02]  /*0b00*/  @!P2 IADD3 R4, PT, PT, R4, 0x1, RZ ;  /* 0x000000010404a810 */ /* 0x000fe40007ffe0ff */
[----:B------:R-:W-:-:S07]  /*0b10*/  ISETP.GE.AND P4, PT, R2, RZ, PT ;  /* 0x000000ff0200720c */ /* 0x000fce0003f86270 */
[----:B------:R-:W-:-:S06]  /*0b20*/  @P3 IADD3 R4, PT, PT, R4, 0x1, RZ ;  /* 0x0000000104043810 */ /* 0x000fcc0007ffe0ff */
[----:B------:R-:W-:Y:S02]  /*0b30*/  @!P4 IADD3 R4, PT, PT, -R4, RZ, RZ ;  /* 0x000000ff0404c210 */ /* 0x000fe40007ffe1ff */
[----:B01----:R-:W-:Y:S02]  /*0b40*/  IABS R13, R11 ;  /* 0x0000000b000d7213 */ /* 0x003fe40000000000 */
[----:B------:R-:W-:Y:S01]  /*0b50*/  SEL R4, R8, R4, !P1 ;  /* 0x0000000408047207 */ /* 0x000fe20004800000 */
[----:B------:R-:W-:Y:S01]  /*0b60*/  HFMA2 R8, -RZ, RZ, 0, 0 ;  /* 0x00000000ff087431 */ /* 0x000fe200000001ff */
[----:B---3--:R-:W0:Y:S02]  /*0b70*/  I2F.RP R10, R13 ;  /* 0x0000000d000a7306 */ /* 0x008e240000209400 */
[----:B------:R-:W-:-:S06]  /*0b80*/  ISETP.GE.AND P3, PT, R4, RZ, PT ;  /* 0x000000ff0400720c */ /* 0x000fcc0003f66270 */
[----:B0-----:R-:W0:Y:S02]  /*0b90*/  MUFU.RCP R10, R10 ;  /* 0x0000000a000a7308 */ /* 0x001e240000001000 */
[----:B0-----:R-:W-:-:S06]  /*0ba0*/  IADD3 R9, PT, PT, R10, 0xffffffe, RZ ;  /* 0x0ffffffe0a097810 */ /* 0x001fcc0007ffe0ff */
[----:B------:R-:W0:Y:S02]  /*0bb0*/  F2I.FTZ.U32.TRUNC.NTZ R9, R9 ;  /* 0x0000000900097305 */ /* 0x000e24000021f000 */
[----:B0-----:R-:W-:-:S05]  /*0bc0*/  IADD3 R2, PT, PT, RZ, -R9, RZ ;  /* 0x80000009ff027210 */ /* 0x001fca0007ffe0ff */
[----:B--2---:R-:W-:Y:S01]  /*0bd0*/  IMAD R15, R2, R13, RZ ;  /* 0x0000000d020f7224 */ /* 0x004fe200078e02ff */
[----:B------:R-:W-:-:S03]  /*0be0*/  IABS R2, R4 ;  /* 0x0000000400027213 */ /* 0x000fc60000000000 */
[----:B------:R-:W-:Y:S01]  /*0bf0*/  IMAD.HI.U32 R8, R9, R15, R8 ;  /* 0x0000000f09087227 */ /* 0x000fe200078e0008 */
[----:B------:R-:W-:-:S05]  /*0c00*/  IADD3 R9, PT, PT, R11, -0x1, RZ ;  /* 0xffffffff0b097810 */ /* 0x000fca0007ffe0ff */
[----:B------:R-:W-:-:S05]  /*0c10*/  IMAD.HI.U32 R8, R8, R2, RZ ;  /* 0x0000000208087227 */ /* 0x000fca00078e00ff */
[----:B------:R-:W-:-:S05]  /*0c20*/  IADD3 R8, PT, PT, -R8, RZ, RZ ;  /* 0x000000ff08087210 */ /* 0x000fca0007ffe1ff */
[----:B------:R-:W-:-:S05]  /*0c30*/  IMAD R2, R13, R8, R2 ;  /* 0x000000080d027224 */ /* 0x000fca00078e0202 */
[----:B------:R-:W-:-:S13]  /*0c40*/  ISETP.GT.U32.AND P1, PT, R13, R2, PT ;  /* 0x000000020d00720c */ /* 0x000fda0003f24070 */
[----:B------:R-:W-:Y:S02]  /*0c50*/  @!P1 IADD3 R2, PT, PT, R2, -R13, RZ ;  /* 0x8000000d02029210 */ /* 0x000fe40007ffe0ff */
[----:B------:R-:W-:Y:S02]  /*0c60*/  ISETP.NE.AND P1, PT, R11, RZ, PT ;  /* 0x000000ff0b00720c */ /* 0x000fe40003f25270 */
[----:B------:R-:W-:-:S13]  /*0c70*/  ISETP.GT.U32.AND P2, PT, R13, R2, PT ;  /* 0x000000020d00720c */ /* 0x000fda0003f44070 */
[----:B------:R-:W-:-:S04]  /*0c80*/  @!P2 IADD3 R2, PT, PT, R2, -R13, RZ ;  /* 0x8000000d0202a210 */ /* 0x000fc80007ffe0ff */
[----:B------:R-:W-:Y:S02]  /*0c90*/  @!P3 IADD3 R2, PT, PT, -R2, RZ, RZ ;  /* 0x000000ff0202b210 */ /* 0x000fe40007ffe1ff */
[----:B------:R-:W-:-:S04]  /*0ca0*/  @!P1 LOP3.LUT R2, RZ, R11, RZ, 0x33, !PT ;  /* 0x0000000bff029212 */ /* 0x000fc800078e33ff */
[----:B------:R-:W-:-:S04]  /*0cb0*/  ISETP.NE.AND P1, PT, R2, RZ, PT ;  /* 0x000000ff0200720c */ /* 0x000fc80003f25270 */
[----:B------:R-:W-:-:S04]  /*0cc0*/  SEL R2, RZ, 0x1, P1 ;  /* 0x00000001ff027807 */ /* 0x000fc80000800000 */
[----:B------:R-:W-:-:S13]  /*0cd0*/  ISETP.EQ.OR P1, PT, R9, R2, !P0 ;  /* 0x000000020900720c */ /* 0x000fda0004722670 */
[----:B------:R-:W-:Y:S05]  /*0ce0*/  @P1 BRA `(.L_x_8) ;  /* 0x0000000800881947 */ /* 0x000fea0003800000 */
[----:B------:R-:W0:Y:S01]  /*0cf0*/  LDC R2, c[0x0][0x390] ;  /* 0x0000e400ff027b82 */ /* 0x000e220000000800 */
[----:B------:R-:W-:Y:S01]  /*0d00*/  ISETP.GE.U32.AND P1, PT, R6, 0x10, PT ;  /* 0x000000100600780c */ /* 0x000fe20003f26070 */
[----:B------:R-:W-:Y:S01]  /*0d10*/  IMAD R9, R0, R11, RZ ;  /* 0x0000000b00097224 */ /* 0x000fe200078e02ff */
[----:B------:R-:W-:Y:S02]  /*0d20*/  LOP3.LUT R4, R6, 0xf, RZ, 0xc0, !PT ;  /* 0x0000000f06047812 */ /* 0x000fe400078ec0ff */
[----:B------:R-:W-:Y:S02]  /*0d30*/  MOV R8, RZ ;  /* 0x000000ff00087202 */ /* 0x000fe40000000f00 */
[----:B------:R-:W-:Y:S01]  /*0d40*/  ISETP.NE.AND P2, PT, R4, RZ, PT ;  /* 0x000000ff0400720c */ /* 0x000fe20003f45270 */
[----:B0-----:R-:W-:-:S06]  /*0d50*/  IMAD R9, R9, R2, RZ ;  /* 0x0000000209097224 */ /* 0x001fcc00078e02ff */
[----:B------:R-:W-:Y:S06]  /*0d60*/  @!P1 BRA `(.L_x_9) ;  /* 0x0000000400289947 */ /* 0x000fec0003800000 */
[----:B------:R-:W-:Y:S01]  /*0d70*/  IMAD R13, R11, R2, RZ ;  /* 0x000000020b0d7224 */ /* 0x000fe200078e02ff */
[----:B------:R-:W-:Y:S02]  /*0d80*/  LOP3.LUT R8, R6, 0x7ffffff0, RZ, 0xc0, !PT ;  /* 0x7ffffff006087812 */ /* 0x000fe400078ec0ff */
[-C--:B------:R-:W-:Y:S01]  /*0d90*/  IADD3 R10, PT, PT, R5, -R0.reuse, RZ ;  /* 0x80000000050a7210 */ /* 0x080fe20007ffe0ff */
[----:B------:R-:W-:Y:S01]  /*0da0*/  IMAD R13, R13, R0, RZ ;  /* 0x000000000d0d7224 */ /* 0x000fe200078e02ff */
[----:B------:R-:W-:-:S07]  /*0db0*/  IADD3 R12, PT, PT, -R8, RZ, RZ ;  /* 0x000000ff080c7210 */ /* 0x000fce0007ffe1ff */
.L_x_10:
[----:B0-----:R-:W0:Y:S02]  /*0dc0*/  LDC.64 R20, c[0x0][0x380] ;  /* 0x0000e000ff147b82 */ /* 0x001e240000000a00 */
[----:B0-----:R-:W-:-:S05]  /*0dd0*/  IMAD.WIDE R20, R10, 0x4, R20 ;  /* 0x000000040a147825 */ /* 0x001fca00078e0214 */
[----:B------:R-:W2:Y:S01]  /*0de0*/  LDG.E R29, desc[UR6][R20.64] ;  /* 0x00000006141d7981 */ /* 0x000ea2000c1e1900 */
[----:B------:R-:W-:-:S04]  /*0df0*/  IMAD.WIDE R24, R0, 0x4, R20 ;  /* 0x0000000400187825 */ /* 0x000fc800078e0214 */
[----:B------:R-:W-:Y:S01]  /*0e00*/  IMAD.WIDE R26, R9, 0x4, R20 ;  /* 0x00000004091a7825 */ /* 0x000fe200078e0214 */
[----:B--2---:R0:W-:Y:S04]  /*0e10*/  STG.E desc[UR6][R24.64], R29 ;  /* 0x0000001d18007986 */ /* 0x0041e8000c101906 */
[----:B------:R-:W2:Y:S01]  /*0e20*/  LDG.E R28, desc[UR6][R26.64] ;  /* 0x000000061a1c7981 */ /* 0x000ea2000c1e1900 */
[----:B------:R-:W-:-:S04]  /*0e30*/  IMAD.WIDE R22, R0, 0x4, R26 ;  /* 0x0000000400167825 */ /* 0x000fc800078e021a */
[----:B------:R-:W-:Y:S01]  /*0e40*/  IMAD.WIDE R18, R9, 0x4, R26 ;  /* 0x0000000409127825 */ /* 0x000fe200078e021a */
[----:B--2---:R1:W-:Y:S04]  /*0e50*/  STG.E desc[UR6][R22.64], R28 ;  /* 0x0000001c16007986 */ /* 0x0043e8000c101906 */
[----:B0-----:R-:W2:Y:S01]  /*0e60*/  LDG.E R29, desc[UR6][R18.64] ;  /* 0x00000006121d7981 */ /* 0x001ea2000c1e1900 */
[----:B------:R-:W-:-:S04]  /*0e70*/  IMAD.WIDE R14, R0, 0x4, R18 ;  /* 0x00000004000e7825 */ /* 0x000fc800078e0212 */
[----:B------:R-:W-:Y:S01]  /*0e80*/  IMAD.WIDE R16, R9, 0x4, R18 ;  /* 0x0000000409107825 */ /* 0x000fe200078e0212 */
[----:B--2---:R0:W-:Y:S04]  /*0e90*/  STG.E desc[UR6][R14.64], R29 ;  /* 0x0000001d0e007986 */ /* 0x0041e8000c101906 */
[----:B-1----:R-:W2:Y:S01]  /*0ea0*/  LDG.E R28, desc[UR6][R16.64] ;  /* 0x00000006101c7981 */ /* 0x002ea2000c1e1900 */
        /* <DEDUP_REMOVED lines=34> */
[----:B--2---:R-:W-:Y:S04]  /*10d0*/  STG.E desc[UR6][R26.64], R28 ;  /* 0x0000001c1a007986 */ /* 0x004fe8000c101906 */
[----:B0-----:R-:W2:Y:S01]  /*10e0*/  LDG.E R29, desc[UR6][R22.64] ;  /* 0x00000006161d7981 */ /* 0x001ea2000c1e1900 */
[----:B------:R-:W-:-:S04]  /*10f0*/  IMAD.WIDE R18, R0, 0x4, R22 ;  /* 0x0000000400127825 */ /* 0x000fc800078e0216 */
[----:B------:R-:W-:Y:S01]  /*1100*/  IMAD.WIDE R14, R9, 0x4, R22 ;  /* 0x00000004090e7825 */ /* 0x000fe200078e0216 */
[----:B--2---:R0:W-:Y:S04]  /*1110*/  STG.E desc[UR6][R18.64], R29 ;  /* 0x0000001d12007986 */ /* 0x0041e8000c101906 */
[----:B0-----:R-:W2:Y:S01]  /*1120*/  LDG.E R19, desc[UR6][R14.64] ;  /* 0x000000060e137981 */ /* 0x001ea2000c1e1900 */
[----:B------:R-:W-:-:S04]  /*1130*/  IMAD.WIDE R16, R0, 0x4, R14 ;  /* 0x0000000400107825 */ /* 0x000fc800078e020e */
[----:B------:R-:W-:Y:S01]  /*1140*/  IMAD.WIDE R20, R9, 0x4, R14 ;  /* 0x0000000409147825 */ /* 0x000fe200078e020e */
[----:B--2---:R0:W-:Y:S04]  /*1150*/  STG.E desc[UR6][R16.64], R19 ;  /* 0x0000001310007986 */ /* 0x0041e8000c101906 */
[----:B------:R-:W2:Y:S01]  /*1160*/  LDG.E R15, desc[UR6][R20.64] ;  /* 0x00000006140f7981 */ /* 0x000ea2000c1e1900 */
[----:B------:R-:W-:-:S04]  /*1170*/  IMAD.WIDE R24, R0, 0x4, R20 ;  /* 0x0000000400187825 */ /* 0x000fc800078e0214 */
[----:B------:R-:W-:Y:S01]  /*1180*/  IMAD.WIDE R26, R9, 0x4, R20 ;  /* 0x00000004091a7825 */ /* 0x000fe200078e0214 */
[----:B--2---:R0:W-:Y:S04]  /*1190*/  STG.E desc[UR6][R24.64], R15 ;  /* 0x0000000f18007986 */ /* 0x0041e8000c101906 */
[----:B------:R-:W2:Y:S01]  /*11a0*/  LDG.E R28, desc[UR6][R26.64] ;  /* 0x000000061a1c7981 */ /* 0x000ea2000c1e1900 */
[----:B------:R-:W-:Y:S01]  /*11b0*/  IMAD.WIDE R22, R0, 0x4, R26 ;  /* 0x0000000400167825 */ /* 0x000fe200078e021a */
[----:B------:R-:W-:Y:S02]  /*11c0*/  IADD3 R12, PT, PT, R12, 0x10, RZ ;  /* 0x000000100c0c7810 */ /* 0x000fe40007ffe0ff */
[----:B------:R-:W-:Y:S02]  /*11d0*/  LEA R10, R13, R10, 0x4 ;  /* 0x0000000a0d0a7211 */ /* 0x000fe400078e20ff */
[----:B------:R-:W-:Y:S01]  /*11e0*/  ISETP.NE.AND P1, PT, R12, RZ, PT ;  /* 0x000000ff0c00720c */ /* 0x000fe20003f25270 */
[----:B--2---:R0:W-:-:S12]  /*11f0*/  STG.E desc[UR6][R22.64], R28 ;  /* 0x0000001c16007986 */ /* 0x0041d8000c101906 */
[----:B------:R-:W-:Y:S05]  /*1200*/  @P1 BRA `(.L_x_10) ;  /* 0xfffffff800ec1947 */ /* 0x000fea000383ffff */
.L_x_9:
[----:B------:R-:W-:Y:S05]  /*1210*/  @!P2 BRA `(.L_x_8) ;  /* 0x00000004003ca947 */ /* 0x000fea0003800000 */
[----:B------:R-:W-:Y:S02]  /*1220*/  ISETP.GE.U32.AND P1, PT, R4, 0x8, PT ;  /* 0x000000080400780c */ /* 0x000fe40003f26070 */
[----:B------:R-:W-:-:S04]  /*1230*/  LOP3.LUT R10, R6, 0x7, RZ, 0xc0, !PT ;  /* 0x00000007060a7812 */ /* 0x000fc800078ec0ff */
[----:B------:R-:W-:-:S07]  /*1240*/  ISETP.NE.AND P2, PT, R10, RZ, PT ;  /* 0x000000ff0a00720c */ /* 0x000fce0003f45270 */
[----:B------:R-:W-:Y:S06]  /*1250*/  @!P1 BRA `(.L_x_11) ;  /* 0x0000000000909947 */ /* 0x000fec0003800000 */
[----:B0-----:R-:W0:Y:S01]  /*1260*/  LDC.64 R18, c[0x0][0x380] ;  /* 0x0000e000ff127b82 */ /* 0x001e220000000a00 */
[----:B------:R-:W-:-:S05]  /*1270*/  IMAD R13, R9, R8, R5 ;  /* 0x00000008090d7224 */ /* 0x000fca00078e0205 */
[----:B------:R-:W-:-:S05]  /*1280*/  IADD3 R13, PT, PT, R13, -R0, RZ ;  /* 0x800000000d0d7210 */ /* 0x000fca0007ffe0ff */
[----:B0-----:R-:W-:-:S05]  /*1290*/  IMAD.WIDE R18, R13, 0x4, R18 ;  /* 0x000000040d127825 */ /* 0x001fca00078e0212 */
[----:B------:R-:W2:Y:S01]  /*12a0*/  LDG.E R29, desc[UR6][R18.64] ;  /* 0x00000006121d7981 */ /* 0x000ea2000c1e1900 */
[----:B------:R-:W-:-:S04]  /*12b0*/  IMAD.WIDE R20, R0, 0x4, R18 ;  /* 0x0000000400147825 */ /* 0x000fc800078e0212 */
[----:B------:R-:W-:Y:S01]  /*12c0*/  IMAD.WIDE R12, R9, 0x4, R18 ;  /* 0x00000004090c7825 */ /* 0x000fe200078e0212 */
[----:B--2---:R-:W-:Y:S04]  /*12d0*/  STG.E desc[UR6][R20.64], R29 ;  /* 0x0000001d14007986 */ /* 0x004fe8000c101906 */
[----:B------:R-:W2:Y:S01]  /*12e0*/  LDG.E R4, desc[UR6][R12.64] ;  /* 0x000000060c047981 */ /* 0x000ea2000c1e1900 */
[----:B------:R-:W-:-:S04]  /*12f0*/  IMAD.WIDE R22, R0, 0x4, R12 ;  /* 0x0000000400167825 */ /* 0x000fc800078e020c */
[----:B------:R-:W-:Y:S01]  /*1300*/  IMAD.WIDE R14, R9, 0x4, R12 ;  /* 0x00000004090e7825 */ /* 0x000fe200078e020c */
[----:B--2---:R-:W-:Y:S04]  /*1310*/  STG.E desc[UR6][R22.64], R4 ;  /* 0x0000000416007986 */ /* 0x004fe8000c101906 */
        /* <DEDUP_REMOVED lines=18> */
[----:B0-----:R-:W-:Y:S01]  /*1440*/  IMAD.WIDE R24, R9, 0x4, R14 ;  /* 0x0000000409187825 */ /* 0x001fe200078e020e */
[----:B--2---:R1:W-:Y:S04]  /*1450*/  STG.E desc[UR6][R16.64], R28 ;  /* 0x0000001c10007986 */ /* 0x0043e8000c101906 */
[----:B------:R-:W2:Y:S01]  /*1460*/  LDG.E R27, desc[UR6][R24.64] ;  /* 0x00000006181b7981 */ /* 0x000ea2000c1e1900 */
[----:B------:R-:W-:Y:S01]  /*1470*/  IMAD.WIDE R18, R0, 0x4, R24 ;  /* 0x0000000400127825 */ /* 0x000fe200078e0218 */
[----:B------:R-:W-:-:S04]  /*1480*/  IADD3 R8, PT, PT, R8, 0x8, RZ ;  /* 0x0000000808087810 */ /* 0x000fc80007ffe0ff */
[----:B--2---:R1:W-:Y:S03]  /*1490*/  STG.E desc[UR6][R18.64], R27 ;  /* 0x0000001b12007986 */ /* 0x0043e6000c101906 */
.L_x_11:
[----:B------:R-:W-:Y:S05]  /*14a0*/  @!P2 BRA `(.L_x_8) ;  /* 0x000000000098a947 */ /* 0x000fea0003800000 */
[----:B------:R-:W-:Y:S02]  /*14b0*/  ISETP.GE.U32.AND P1, PT, R10, 0x4, PT ;  /* 0x000000040a00780c */ /* 0x000fe40003f26070 */
[----:B-1----:R-:W-:-:S04]  /*14c0*/  LOP3.LUT R4, R6, 0x3, RZ, 0xc0, !PT ;  /* 0x0000000306047812 */ /* 0x002fc800078ec0ff */
[----:B------:R-:W-:-:S07]  /*14d0*/  ISETP.NE.AND P2, PT, R4, RZ, PT ;  /* 0x000000ff0400720c */ /* 0x000fce0003f45270 */
[----:B------:R-:W-:Y:S06]  /*14e0*/  @!P1 BRA `(.L_x_12) ;  /* 0x0000000000509947 */ /* 0x000fec0003800000 */
[----:B------:R-:W1:Y:S01]  /*14f0*/  LDC.64 R12, c[0x0][0x380] ;  /* 0x0000e000ff0c7b82 */ /* 0x000e620000000a00 */
[----:B0-----:R-:W-:-:S05]  /*1500*/  IMAD R15, R9, R8, R5 ;  /* 0x00000008090f7224 */ /* 0x001fca00078e0205 */
[----:B------:R-:W-:-:S05]  /*1510*/  IADD3 R15, PT, PT, R15, -R0, RZ ;  /* 0x800000000f0f7210 */ /* 0x000fca0007ffe0ff */
[----:B-1----:R-:W-:-:S05]  /*1520*/  IMAD.WIDE R16, R15, 0x4, R12 ;  /* 0x000000040f107825 */ /* 0x002fca00078e020c */
        /* <DEDUP_REMOVED lines=14> */
[----:B------:R-:W-:-:S04]  /*1610*/  IADD3 R8, PT, PT, R8, 0x4, RZ ;  /* 0x0000000408087810 */ /* 0x000fc80007ffe0ff */
[----:B--2---:R1:W-:Y:S03]  /*1620*/  STG.E desc[UR6][R16.64], R26 ;  /* 0x0000001a10007986 */ /* 0x0043e6000c101906 */
.L_x_12:
[----:B------:R-:W-:Y:S05]  /*1630*/  @!P2 BRA `(.L_x_8) ;  /* 0x000000000034a947 */ /* 0x000fea0003800000 */
[----:B------:R-:W2:Y:S01]  /*1640*/  LDC.64 R12, c[0x0][0x380] ;  /* 0x0000e000ff0c7b82 */ /* 0x000ea20000000a00 */
[----:B------:R-:W-:Y:S01]  /*1650*/  IMAD R2, R8, R2, RZ ;  /* 0x0000000208027224 */ /* 0x000fe200078e02ff */
[----:B------:R-:W-:-:S03]  /*1660*/  IADD3 R4, PT, PT, -R4, RZ, RZ ;  /* 0x000000ff04047210 */ /* 0x000fc60007ffe1ff */
[----:B------:R-:W-:-:S04]  /*1670*/  IMAD R2, R2, R11, -0x1 ;  /* 0xffffffff02027424 */ /* 0x000fc800078e020b */
[----:B------:R-:W-:-:S07]  /*1680*/  IMAD R2, R2, R0, R5 ;  /* 0x0000000002027224 */ /* 0x000fce00078e0205 */
.L_x_13:
[----:B0-2---:R-:W-:-:S05]  /*1690*/  IMAD.WIDE R14, R2, 0x4, R12 ;  /* 0x00000004020e7825 */ /* 0x005fca00078e020c */
[----:B-1-3--:R-:W2:Y:S01]  /*16a0*/  LDG.E R19, desc[UR6][R14.64] ;  /* 0x000000060e137981 */ /* 0x00aea2000c1e1900 */
[----:B------:R-:W-:Y:S01]  /*16b0*/  IMAD.WIDE R16, R0, 0x4, R14 ;  /* 0x0000000400107825 */ /* 0x000fe200078e020e */
[----:B------:R-:W-:Y:S02]  /*16c0*/  IADD3 R4, PT, PT, R4, 0x1, RZ ;  /* 0x0000000104047810 */ /* 0x000fe40007ffe0ff */
[----:B------:R-:W-:Y:S02]  /*16d0*/  IADD3 R2, PT, PT, R9, R2, RZ ;  /* 0x0000000209027210 */ /* 0x000fe40007ffe0ff */
[----:B------:R-:W-:Y:S01]  /*16e0*/  ISETP.NE.AND P1, PT, R4, RZ, PT ;  /* 0x000000ff0400720c */ /* 0x000fe20003f25270 */
[----:B--2---:R3:W-:-:S12]  /*16f0*/  STG.E desc[UR6][R16.64], R19 ;  /* 0x0000001310007986 */ /* 0x0047d8000c101906 */
[----:B------:R-:W-:Y:S05]  /*1700*/  @P1 BRA `(.L_x_13) ;  /* 0xfffffffc00e01947 */ /* 0x000fea000383ffff */
.L_x_8:
[----:B------:R-:W-:Y:S05]  /*1710*/  BSYNC.RECONVERGENT B0 ;  /* 0x0000000000007941 */ /* 0x000fea0003800200 */
.L_x_7:
[----:B------:R-:W-:-:S05]  /*1720*/  IMAD R2, R0, R11, RZ ;  /* 0x0000000b00027224 */ /* 0x000fca00078e02ff */
[-C--:B------:R-:W-:Y:S02]  /*1730*/  IABS R12, R2.reuse ;  /* 0x00000002000c7213 */ /* 0x080fe40000000000 */
[----:B------:R-:W-:Y:S02]  /*1740*/  IABS R14, R2 ;  /* 0x00000002000e7213 */ /* 0x000fe40000000000 */
[----:B-1----:R-:W1:Y:S08]  /*1750*/  I2F.RP R4, R12 ;  /* 0x0000000c00047306 */ /* 0x002e700000209400 */
[----:B-1----:R-:W1:Y:S02]  /*1760*/  MUFU.RCP R4, R4 ;  /* 0x0000000400047308 */ /* 0x002e640000001000 */
[----:B-1----:R-:W-:-:S02]  /*1770*/  IADD3 R8, PT, PT, R4, 0xffffffe, RZ ;  /* 0x0ffffffe04087810 */ /* 0x002fc40007ffe0ff */
[----:B------:R-:W1:Y:S04]  /*1780*/  LDC R4, c[0x0][0x390] ;  /* 0x0000e400ff047b82 */ /* 0x000e680000000800 */
[----:B------:R2:W4:Y:S02]  /*1790*/  F2I.FTZ.U32.TRUNC.NTZ R9, R8 ;  /* 0x0000000800097305 */ /* 0x000524000021f000 */
[----:B--2---:R-:W-:Y:S02]  /*17a0*/  MOV R8, RZ ;  /* 0x000000ff00087202 */ /* 0x004fe40000000f00 */
[----:B----4-:R-:W-:-:S05]  /*17b0*/  IADD3 R13, PT, PT, RZ, -R9, RZ ;  /* 0x80000009ff0d7210 */ /* 0x010fca0007ffe0ff */
[----:B------:R-:W-:-:S04]  /*17c0*/  IMAD R13, R13, R12, RZ ;  /* 0x0000000c0d0d7224 */ /* 0x000fc800078e02ff */
[----:B------:R-:W-:Y:S01]  /*17d0*/  IMAD.HI.U32 R10, R9, R13, R8 ;  /* 0x0000000d090a7227 */ /* 0x000fe200078e0008 */
[----:B------:R-:W-:Y:S02]  /*17e0*/  IADD3 R9, PT, PT, RZ, -R14, RZ ;  /* 0x8000000eff097210 */ /* 0x000fe40007ffe0ff */
[----:B-1----:R-:W-:-:S03]  /*17f0*/  IADD3 R8, PT, PT, R4, -0x1, RZ ;  /* 0xffffffff04087810 */ /* 0x002fc60007ffe0ff */
[----:B------:R-:W-:-:S04]  /*1800*/  IMAD.HI.U32 R10, R10, R7, RZ ;  /* 0x000000070a0a7227 */ /* 0x000fc800078e00ff */
[----:B------:R-:W-:-:S05]  /*1810*/  IMAD R7, R10, R9, R7 ;  /* 0x000000090a077224 */ /* 0x000fca00078e0207 */
[----:B------:R-:W-:-:S13]  /*1820*/  ISETP.GT.U32.AND P2, PT, R12, R7, PT ;  /* 0x000000070c00720c */ /* 0x000fda0003f44070 */
[-C--:B------:R-:W-:Y:S02]  /*1830*/  @!P2 IADD3 R7, PT, PT, R7, -R12.reuse, RZ ;  /* 0x8000000c0707a210 */ /* 0x080fe40007ffe0ff */
[----:B------:R-:W-:Y:S02]  /*1840*/  @!P2 IADD3 R10, PT, PT, R10, 0x1, RZ ;  /* 0x000000010a0aa810 */ /* 0x000fe40007ffe0ff */
[----:B------:R-:W-:Y:S02]  /*1850*/  ISETP.GE.U32.AND P1, PT, R7, R12, PT ;  /* 0x0000000c0700720c */ /* 0x000fe40003f26070 */
[----:B------:R-:W-:Y:S02]  /*1860*/  LOP3.LUT R7, R5, R2, RZ, 0x3c, !PT ;  /* 0x0000000205077212 */ /* 0x000fe400078e3cff */
[----:B------:R-:W-:Y:S02]  /*1870*/  ISETP.NE.AND P2, PT, R2, RZ, PT ;  /* 0x000000ff0200720c */ /* 0x000fe40003f45270 */
[----:B------:R-:W-:-:S07]  /*1880*/  ISETP.GE.AND P3, PT, R7, RZ, PT ;  /* 0x000000ff0700720c */ /* 0x000fce0003f66270 */
[----:B------:R-:W-:-:S06]  /*1890*/  @P1 IADD3 R10, PT, PT, R10, 0x1, RZ ;  /* 0x000000010a0a1810 */ /* 0x000fcc0007ffe0ff */
[----:B------:R-:W-:Y:S02]  /*18a0*/  @!P3 IADD3 R10, PT, PT, -R10, RZ, RZ ;  /* 0x000000ff0a0ab210 */ /* 0x000fe40007ffe1ff */
[----:B------:R-:W-:-:S04]  /*18b0*/  @!P2 LOP3.LUT R10, RZ, R2, RZ, 0x33, !PT ;  /* 0x00000002ff0aa212 */ /* 0x000fc800078e33ff */
[----:B------:R-:W-:-:S04]  /*18c0*/  ISETP.NE.AND P1, PT, R10, RZ, PT ;  /* 0x000000ff0a00720c */ /* 0x000fc80003f25270 */
[----:B------:R-:W-:-:S04]  /*18d0*/  SEL R7, RZ, 0x1, P1 ;  /* 0x00000001ff077807 */ /* 0x000fc80000800000 */
[----:B------:R-:W-:-:S13]  /*18e0*/  ISETP.LE.OR P0, PT, R8, R7, !P0 ;  /* 0x000000070800720c */ /* 0x000fda0004703670 */
[----:B------:R-:W-:Y:S05]  /*18f0*/  @P0 EXIT ;  /* 0x000000000000094d */ /* 0x000fea0003800000 */
[C---:B------:R-:W-:Y:S01]  /*1900*/  ISETP.GE.U32.AND P0, PT, R6.reuse, 0x10, PT ;  /* 0x000000100600780c */ /* 0x040fe20003f06070 */
[----:B------:R-:W-:Y:S01]  /*1910*/  HFMA2 R7, -RZ, RZ, 0, 0 ;  /* 0x00000000ff077431 */ /* 0x000fe200000001ff */
[----:B------:R-:W-:Y:S01]  /*1920*/  LOP3.LUT R26, R6, 0xf, RZ, 0xc0, !PT ;  /* 0x0000000f061a7812 */ /* 0x000fe200078ec0ff */
[----:B------:R-:W-:-:S03]  /*1930*/  IMAD R8, R2, R4, RZ ;  /* 0x0000000402087224 */ /* 0x000fc600078e02ff */
[----:B------:R-:W-:-:S07]  /*1940*/  ISETP.NE.AND P1, PT, R26, RZ, PT ;  /* 0x000000ff1a00720c */ /* 0x000fce0003f25270 */
[----:B------:R-:W-:Y:S06]  /*1950*/  @!P0 BRA `(.L_x_14) ;  /* 0x0000000400288947 */ /* 0x000fec0003800000 */
[----:B------:R-:W-:Y:S01]  /*1960*/  IMAD R11, R11, R4, RZ ;  /* 0x000000040b0b7224 */ /* 0x000fe200078e02ff */
[----:B------:R-:W-:Y:S02]  /*1970*/  LOP3.LUT R7, R6, 0x7ffffff0, RZ, 0xc0, !PT ;  /* 0x7ffffff006077812 */ /* 0x000fe400078ec0ff */
[----:B------:R-:W-:Y:S01]  /*1980*/  IADD3 R9, PT, PT, R5, -R2, RZ ;  /* 0x8000000205097210 */ /* 0x000fe20007ffe0ff */
[----:B------:R-:W-:Y:S01]  /*1990*/  IMAD R0, R11, R0, RZ ;  /* 0x000000000b007224 */ /* 0x000fe200078e02ff */
[----:B------:R-:W-:-:S07]  /*19a0*/  IADD3 R10, PT, PT, -R7, RZ, RZ ;  /* 0x000000ff070a7210 */ /* 0x000fce0007ffe1ff */
.L_x_15:
[----:B0-----:R-:W0:Y:S02]  /*19b0*/  LDC.64 R24, c[0x0][0x380] ;  /* 0x0000e000ff187b82 */ /* 0x001e240000000a00 */
[----:B0-----:R-:W-:-:S05]  /*19c0*/  IMAD.WIDE R24, R9, 0x4, R24 ;  /* 0x0000000409187825 */ /* 0x001fca00078e0218 */
[----:B----4-:R-:W2:Y:S01]  /*19d0*/  LDG.E R11, desc[UR6][R24.64] ;  /* 0x00000006180b7981 */ /* 0x010ea2000c1e1900 */
[----:B------:R-:W-:-:S04]  /*19e0*/  IMAD.WIDE R12, R2, 0x4, R24 ;  /* 0x00000004020c7825 */ /* 0x000fc800078e0218 */
[----:B------:R-:W-:Y:S01]  /*19f0*/  IMAD.WIDE R14, R8, 0x4, R24 ;  /* 0x00000004080e7825 */ /* 0x000fe200078e0218 */
[----:B--2---:R0:W-:Y:S04]  /*1a00*/  STG.E desc[UR6][R12.64], R11 ;  /* 0x0000000b0c007986 */ /* 0x0041e8000c101906 */
[----:B------:R-:W2:Y:S01]  /*1a10*/  LDG.E R27, desc[UR6][R14.64] ;  /* 0x000000060e1b7981 */ /* 0x000ea2000c1e1900 */
[----:B---3--:R-:W-:-:S04]  /*1a20*/  IMAD.WIDE R16, R2, 0x4, R14 ;  /* 0x0000000402107825 */ /* 0x008fc800078e020e */
[----:B------:R-:W-:Y:S01]  /*1a30*/  IMAD.WIDE R18, R8, 0x4, R14 ;  /* 0x0000000408127825 */ /* 0x000fe200078e020e */
[----:B--2---:R1:W-:Y:S04]  /*1a40*/  STG.E desc[UR6][R16.64], R27 ;  /* 0x0000001b10007986 */ /* 0x0043e8000c101906 */
[----:B------:R-:W2:Y:S01]  /*1a50*/  LDG.E R29, desc[UR6][R18.64] ;  /* 0x00000006121d7981 */ /* 0x000ea2000c1e1900 */
[----:B------:R-:W-:-:S04]  /*1a60*/  IMAD.WIDE R20, R2, 0x4, R18 ;  /* 0x0000000402147825 */ /* 0x000fc800078e0212 */
[----:B------:R-:W-:Y:S01]  /*1a70*/  IMAD.WIDE R22, R8, 0x4, R18 ;  /* 0x0000000408167825 */ /* 0x000fe200078e0212 */
[----:B--2---:R2:W-:Y:S04]  /*1a80*/  STG.E desc[UR6][R20.64], R29 ;  /* 0x0000001d14007986 */ /* 0x0045e8000c101906 */
[----:B------:R-:W3:Y:S01]  /*1a90*/  LDG.E R28, desc[UR6][R22.64] ;  /* 0x00000006161c7981 */ /* 0x000ee2000c1e1900 */
[----:B------:R-:W-:-:S04]  /*1aa0*/  IMAD.WIDE R24, R2, 0x4, R22 ;  /* 0x0000000402187825 */ /* 0x000fc800078e0216 */
[----:B0-----:R-:W-:Y:S01]  /*1ab0*/  IMAD.WIDE R12, R8, 0x4, R22 ;  /* 0x00000004080c7825 */ /* 0x001fe200078e0216 */
[----:B---3--:R0:W-:Y:S04]  /*1ac0*/  STG.E desc[UR6][R24.64], R28 ;  /* 0x0000001c18007986 */ /* 0x0081e8000c101906 */
[----:B------:R-:W3:Y:S01]  /*1ad0*/  LDG.E R11, desc[UR6][R12.64] ;  /* 0x000000060c0b7981 */ /* 0x000ee2000c1e1900 */
[----:B------:R-:W-:-:S04]  /*1ae0*/  IMAD.WIDE R14, R2, 0x4, R12 ;  /* 0x00000004020e7825 */ /* 0x000fc800078e020c */
[----:B-1----:R-:W-:Y:S01]  /*1af0*/  IMAD.WIDE R16, R8, 0x4, R12 ;  /* 0x0000000408107825 */ /* 0x002fe200078e020c */
[----:B---3--:R1:W-:Y:S04]  /*1b00*/  STG.E desc[UR6][R14.64], R11 ;  /* 0x0000000b0e007986 */ /* 0x0083e8000c101906 */
[----:B------:R-:W3:Y:S01]  /*1b10*/  LDG.E R27, desc[UR6][R16.64] ;  /* 0x00000006101b7981 */ /* 0x000ee2000c1e1900 */
[----:B------:R-:W-:-:S04]  /*1b20*/  IMAD.WIDE R18, R2, 0x4, R16 ;  /* 0x0000000402127825 */ /* 0x000fc800078e0210 */
[----:B--2---:R-:W-:Y:S01]  /*1b30*/  IMAD.WIDE R20, R8, 0x4, R16 ;  /* 0x0000000408147825 */ /* 0x004fe200078e0210 */
[----:B---3--:R2:W-:Y:S04]  /*1b40*/  STG.E desc[UR6][R18.64], R27 ;  /* 0x0000001b12007986 */ /* 0x0085e8000c101906 */
        /* <DEDUP_REMOVED lines=36> */
[----:B------:R-:W2:Y:S01]  /*1d90*/  LDG.E R28, desc[UR6][R14.64] ;  /* 0x000000060e1c7981 */ /* 0x000ea2000c1e1900 */
[----:B------:R-:W-:Y:S01]  /*1da0*/  IMAD.WIDE R16, R2, 0x4, R14 ;  /* 0x0000000402107825 */ /* 0x000fe200078e020e */
[----:B------:R-:W-:Y:S02]  /*1db0*/  IADD3 R10, PT, PT, R10, 0x10, RZ ;  /* 0x000000100a0a7810 */ /* 0x000fe40007ffe0ff */
[----:B------:R-:W-:Y:S02]  /*1dc0*/  LEA R9, R0, R9, 0x4 ;  /* 0x0000000900097211 */ /* 0x000fe400078e20ff */
[----:B------:R-:W-:Y:S01]  /*1dd0*/  ISETP.NE.AND P0, PT, R10, RZ, PT ;  /* 0x000000ff0a00720c */ /* 0x000fe20003f05270 */
[----:B--2---:R4:W-:-:S12]  /*1de0*/  STG.E desc[UR6][R16.64], R28 ;  /* 0x0000001c10007986 */ /* 0x0049d8000c101906 */
[----:B------:R-:W-:Y:S05]  /*1df0*/  @P0 BRA `(.L_x_15) ;  /* 0xfffffff800ec0947 */ /* 0x000fea000383ffff */
.L_x_14:
[----:B------:R-:W-:Y:S05]  /*1e00*/  @!P1 EXIT ;  /* 0x000000000000994d */ /* 0x000fea0003800000 */
[----:B------:R-:W-:Y:S02]  /*1e10*/  ISETP.GE.U32.AND P0, PT, R26, 0x8, PT ;  /* 0x000000081a00780c */ /* 0x000fe40003f06070 */
[----:B------:R-:W-:-:S04]  /*1e20*/  LOP3.LUT R0, R6, 0x7, RZ, 0xc0, !PT ;  /* 0x0000000706007812 */ /* 0x000fc800078ec0ff */
[----:B------:R-:W-:-:S07]  /*1e30*/  ISETP.NE.AND P1, PT, R0, RZ, PT ;  /* 0x000000ff0000720c */ /* 0x000fce0003f25270 */
[----:B------:R-:W-:Y:S06]  /*1e40*/  @!P0 BRA `(.L_x_16) ;  /* 0x0000000000908947 */ /* 0x000fec0003800000 */
[----:B----4-:R-:W1:Y:S01]  /*1e50*/  LDC.64 R10, c[0x0][0x380] ;  /* 0x0000e000ff0a7b82 */ /* 0x010e620000000a00 */
[----:B------:R-:W-:-:S05]  /*1e60*/  IMAD R9, R8, R7, R5 ;  /* 0x0000000708097224 */ /* 0x000fca00078e0205 */
[----:B------:R-:W-:-:S05]  /*1e70*/  IADD3 R9, PT, PT, -R2, R9, RZ ;  /* 0x0000000902097210 */ /* 0x000fca0007ffe1ff */
[----:B-1----:R-:W-:-:S05]  /*1e80*/  IMAD.WIDE R10, R9, 0x4, R10 ;  /* 0x00000004090a7825 */ /* 0x002fca00078e020a */
[----:B------:R-:W2:Y:S01]  /*1e90*/  LDG.E R9, desc[UR6][R10.64] ;  /* 0x000000060a097981 */ /* 0x000ea2000c1e1900 */
[----:B------:R-:W-:-:S04]  /*1ea0*/  IMAD.WIDE R12, R2, 0x4, R10 ;  /* 0x00000004020c7825 */ /* 0x000fc800078e020a */
[----:B0-----:R-:W-:Y:S01]  /*1eb0*/  IMAD.WIDE R14, R8, 0x4, R10 ;  /* 0x00000004080e7825 */ /* 0x001fe200078e020a */
        /* <DEDUP_REMOVED lines=29> */
.L_x_16:
[----:B------:R-:W-:Y:S05]  /*2090*/  @!P1 EXIT ;  /* 0x000000000000994d */ /* 0x000fea0003800000 */
[----:B------:R-:W-:Y:S02]  /*20a0*/  ISETP.GE.U32.AND P0, PT, R0, 0x4, PT ;  /* 0x000000040000780c */ /* 0x000fe40003f06070 */
[----:B------:R-:W-:-:S04]  /*20b0*/  LOP3.LUT R6, R6, 0x3, RZ, 0xc0, !PT ;  /* 0x0000000306067812 */ /* 0x000fc800078ec0ff */
[----:B------:R-:W-:-:S07]  /*20c0*/  ISETP.NE.AND P1, PT, R6, RZ, PT ;  /* 0x000000ff0600720c */ /* 0x000fce0003f25270 */
[----:B------:R-:W-:Y:S06]  /*20d0*/  @!P0 BRA `(.L_x_17) ;  /* 0x0000000000508947 */ /* 0x000fec0003800000 */
[----:B----4-:R-:W2:Y:S01]  /*20e0*/  LDC.64 R10, c[0x0][0x380] ;  /* 0x0000e000ff0a7b82 */ /* 0x010ea20000000a00 */
[----:B------:R-:W-:-:S05]  /*20f0*/  IMAD R5, R8, R7, R5 ;  /* 0x0000000708057224 */ /* 0x000fca00078e0205 */
[----:B------:R-:W-:-:S05]  /*2100*/  IADD3 R5, PT, PT, -R2, R5, RZ ;  /* 0x0000000502057210 */ /* 0x000fca0007ffe1ff */
[----:B--2---:R-:W-:-:S05]  /*2110*/  IMAD.WIDE R10, R5, 0x4, R10 ;  /* 0x00000004050a7825 */ /* 0x004fca00078e020a */
[----:B------:R-:W2:Y:S01]  /*2120*/  LDG.E R5, desc[UR6][R10.64] ;  /* 0x000000060a057981 */ /* 0x000ea2000c1e1900 */
[----:B-1----:R-:W-:-:S04]  /*2130*/  IMAD.WIDE R12, R2, 0x4, R10 ;  /* 0x00000004020c7825 */ /* 0x002fc800078e020a */
[----:B0-----:R-:W-:Y:S01]  /*2140*/  IMAD.WIDE R14, R8, 0x4, R10 ;  /* 0x00000004080e7825 */ /* 0x001fe200078e020a */
[----:B--2---:R2:W-:Y:S04]  /*2150*/  STG.E desc[UR6][R12.64], R5 ;  /* 0x000000050c007986 */ /* 0x0045e8000c101906 */
[----:B------:R-:W4:Y:S01]  /*2160*/  LDG.E R9, desc[UR6][R14.64] ;  /* 0x000000060e097981 */ /* 0x000f22000c1e1900 */
[----:B---3--:R-:W-:-:S04]  /*2170*/  IMAD.WIDE R16, R2, 0x4, R14 ;  /* 0x0000000402107825 */ /* 0x008fc800078e020e */
[----:B------:R-:W-:Y:S01]  /*2180*/  IMAD.WIDE R18, R8, 0x4, R14 ;  /* 0x0000000408127825 */ /* 0x000fe200078e020e */
[----:B----4-:R2:W-:Y:S04]  /*2190*/  STG.E desc[UR6][R16.64], R9 ;  /* 0x0000000910007986 */ /* 0x0105e8000c101906 */
[----:B------:R-:W3:Y:S01]  /*21a0*/  LDG.E R25, desc[UR6][R18.64] ;  /* 0x0000000612197981 */ /* 0x000ee2000c1e1900 */
[----:B------:R-:W-:-:S04]  /*21b0*/  IMAD.WIDE R20, R2, 0x4, R18 ;  /* 0x0000000402147825 */ /* 0x000fc800078e0212 */
[----:B------:R-:W-:Y:S01]  /*21c0*/  IMAD.WIDE R22, R8, 0x4, R18 ;  /* 0x0000000408167825 */ /* 0x000fe200078e0212 */
[----:B---3--:R2:W-:Y:S04]  /*21d0*/  STG.E desc[UR6][R20.64], R25 ;  /* 0x0000001914007986 */ /* 0x0085e8000c101906 */
[----:B------:R-:W3:Y:S01]  /*21e0*/  LDG.E R27, desc[UR6][R22.64] ;  /* 0x00000006161b7981 */ /* 0x000ee2000c1e1900 */
[----:B------:R-:W-:Y:S01]  /*21f0*/  IMAD.WIDE R10, R2, 0x4, R22 ;  /* 0x00000004020a7825 */ /* 0x000fe200078e0216 */
[----:B------:R-:W-:-:S04]  /*2200*/  IADD3 R7, PT, PT, R7, 0x4, RZ ;  /* 0x0000000407077810 */ /* 0x000fc80007ffe0ff */
[----:B---3--:R2:W-:Y:S03]  /*2210*/  STG.E desc[UR6][R10.64], R27 ;  /* 0x0000001b0a007986 */ /* 0x0085e6000c101906 */
.L_x_17:
[----:B------:R-:W-:Y:S05]  /*2220*/  @!P1 EXIT ;  /* 0x000000000000994d */ /* 0x000fea0003800000 */
[----:B--2-4-:R-:W2:Y:S01]  /*2230*/  LDC.64 R10, c[0x0][0x380] ;  /* 0x0000e000ff0a7b82 */ /* 0x014ea20000000a00 */
[----:B------:R-:W-:Y:S01]  /*2240*/  IMAD R4, R7, R4, -0x1 ;  /* 0xffffffff07047424 */ /* 0x000fe200078e0204 */
[----:B------:R-:W-:-:S03]  /*2250*/  IADD3 R0, PT, PT, -R6, RZ, RZ ;  /* 0x000000ff06007210 */ /* 0x000fc60007ffe1ff */
[----:B------:R-:W-:-:S05]  /*2260*/  IMAD R4, R2, R4, R3 ;  /* 0x0000000402047224 */ /* 0x000fca00078e0203 */
[----:B------:R-:W-:-:S07]  /*2270*/  IADD3 R3, PT, PT, R4, UR4, RZ ;  /* 0x0000000404037c10 */ /* 0x000fce000fffe0ff */
.L_x_18:
[----:B--2---:R-:W-:-:S05]  /*2280*/  IMAD.WIDE R4, R3, 0x4, R10 ;  /* 0x0000000403047825 */ /* 0x004fca00078e020a */
[----:B-1--4-:R-:W2:Y:S01]  /*2290*/  LDG.E R9, desc[UR6][R4.64] ;  /* 0x0000000604097981 */ /* 0x012ea2000c1e1900 */
[----:B------:R-:W-:Y:S01]  /*22a0*/  IMAD.WIDE R6, R2, 0x4, R4 ;  /* 0x0000000402067825 */ /* 0x000fe200078e0204 */
[----:B------:R-:W-:Y:S02]  /*22b0*/  IADD3 R0, PT, PT, R0, 0x1, RZ ;  /* 0x0000000100007810 */ /* 0x000fe40007ffe0ff */
[----:B------:R-:W-:Y:S02]  /*22c0*/  IADD3 R3, PT, PT, R8, R3, RZ ;  /* 0x0000000308037210 */ /* 0x000fe40007ffe0ff */
[----:B------:R-:W-:Y:S01]  /*22d0*/  ISETP.NE.AND P0, PT, R0, RZ, PT ;  /* 0x000000ff0000720c */ /* 0x000fe20003f05270 */
[----:B--2---:R4:W-:-:S12]  /*22e0*/  STG.E desc[UR6][R6.64], R9 ;  /* 0x0000000906007986 */ /* 0x0049d8000c101906 */
[----:B------:R-:W-:Y:S05]  /*22f0*/  @P0 BRA `(.L_x_18) ;  /* 0xfffffffc00e00947 */ /* 0x000fea000383ffff */
[----:B------:R-:W-:Y:S05]  /*2300*/  EXIT ;  /* 0x000000000000794d */ /* 0x000fea0003800000 */
.L_x_19:
[----:B------:R-:W-:-:S00]  /*2310*/  BRA `(.L_x_19) ;  /* 0xfffffffc00fc7947 */ /* 0x000fc0000383ffff */
[----:B------:R-:W-:-:S00]  /*2320*/  NOP ;  /* 0x0000000000007918 */ /* 0x000fc00000000000 */
        /* <DEDUP_REMOVED lines=13> */
.L_x_169:


//--------------------- .text._Z17errorAccumulationPfjj --------------------------
	.section	.text._Z17errorAccumulationPfjj,"ax",@progbits
	.align	128
        .global         _Z17errorAccumulationPfjj
        .type           _Z17errorAccumulationPfjj,@function
        .size           _Z17errorAccumulationPfjj,(.L_x_170 - _Z17errorAccumulationPfjj)
        .other          _Z17errorAccumulationPfjj,@"STO_CUDA_ENTRY STV_DEFAULT"
_Z17errorAccumulationPfjj:
.text._Z17errorAccumulationPfjj:
[----:B------:R-:W-:Y:S01]  /*0000*/  LDC R1, c[0x0][0x37c] ;  /* 0x0000df00ff017b82 */ /* 0x000fe20000000800 */
[----:B------:R-:W0:Y:S07]  /*0010*/  S2R R3, SR_TID.X ;  /* 0x0000000000037919 */ /* 0x000e2e0000002100 */
[----:B------:R-:W0:Y:S01]  /*0020*/  S2UR UR4, SR_CTAID.X ;  /* 0x00000000000479c3 */ /* 0x000e220000002500 */
[----:B------:R-:W1:Y:S07]  /*0030*/  LDCU.64 UR6, c[0x0][0x388] ;  /* 0x00007100ff0677ac */ /* 0x000e6e0008000a00 */
[----:B------:R-:W0:Y:S08]  /*0040*/  LDC R0, c[0x0][0x360] ;  /* 0x0000d800ff007b82 */ /* 0x000e300000000800 */
[----:B------:R-:W2:Y:S01]  /*0050*/  LDC.64 R4, c[0x0][0x380] ;  /* 0x0000e000ff047b82 */ /* 0x000ea20000000a00 */
[----:B0-----:R-:W-:Y:S01]  /*0060*/  IMAD R0, R0, UR4, R3 ;  /* 0x0000000400007c24 */ /* 0x001fe2000f8e0203 */
[----:B------:R-:W0:Y:S03]  /*0070*/  LDCU.64 UR4, c[0x0][0x358] ;  /* 0x00006b00ff0477ac */ /* 0x000e260008000a00 */
[----:B-1----:R-:W-:-:S05]  /*0080*/  IMAD R0, R0, UR6, RZ ;  /* 0x0000000600007c24 */ /* 0x002fca000f8e02ff */
[----:B------:R-:W-:Y:S01]  /*0090*/  SHF.L.U32 R3, R0, 0x1, RZ ;  /* 0x0000000100037819 */ /* 0x000fe200000006ff */
[----:B------:R-:W-:-:S03]  /*00a0*/  HFMA2 R0, -RZ, RZ, 0, 0 ;  /* 0x00000000ff007431 */ /* 0x000fc600000001ff */
[C---:B------:R-:W-:Y:S02]  /*00b0*/  IADD3 R7, PT, PT, R3.reuse, UR6, RZ ;  /* 0x0000000603077c10 */ /* 0x040fe4000fffe0ff */
[C---:B------:R-:W-:Y:S01]  /*00c0*/  ISETP.GE.U32.AND P0, PT, R3.reuse, UR7, PT ;  /* 0x0000000703007c0c */ /* 0x040fe2000bf06070 */
[----:B--2---:R-:W-:Y:S01]  /*00d0*/  IMAD.WIDE R2, R3, 0x4, R4 ;  /* 0x0000000403027825 */ /* 0x004fe200078e0204 */
[----:B------:R-:W-:-:S11]  /*00e0*/  ISETP.GE.U32.AND P1, PT, R7, UR7, PT ;  /* 0x0000000707007c0c */ /* 0x000fd6000bf26070 */
[----:B0-----:R0:W5:Y:S02]  /*00f0*/  @!P0 LDG.E R0, desc[UR4][R2.64] ;  /* 0x0000000402008981 */ /* 0x001164000c1e1900 */
[----:B------:R-:W-:Y:S01]  /*0100*/  @!P1 IMAD.WIDE R4, R7, 0x4, R4 ;  /* 0x0000000407049825 */ /* 0x000fe200078e0204 */
[----:B------:R-:W-:-:S06]  /*0110*/  MOV R7, RZ ;  /* 0x000000ff00077202 */ /* 0x000fcc0000000f00 */
[----:B------:R0:W5:Y:S01]  /*0120*/  @!P1 LDG.E R7, desc[UR4][R4.64] ;  /* 0x0000000404079981 */ /* 0x000162000c1e1900 */
[----:B------:R-:W-:Y:S06]  /*0130*/  BAR.SYNC.DEFER_BLOCKING 0x0 ;  /* 0x0000000000007b1d */ /* 0x000fec0000010000 */
[----:B------:R-:W-:Y:S05]  /*0140*/  @P0 EXIT ;  /* 0x000000000000094d */ /* 0x000fea0003800000 */
[----:B-----5:R-:W-:-:S05]  /*0150*/  FADD R7, R7, R0 ;  /* 0x0000000007077221 */ /* 0x020fca0000000000 */
[----:B------:R-:W-:Y:S01]  /*0160*/  STG.E desc[UR4][R2.64], R7 ;  /* 0x0000000702007986 */ /* 0x000fe2000c101904 */
[----:B------:R-:W-:Y:S05]  /*0170*/  EXIT ;  /* 0x000000000000794d */ /* 0x000fea0003800000 */
.L_x_20:
        /* <DEDUP_REMOVED lines=16> */
.L_x_170:


//--------------------- .text._Z13updatePstMultPfS_S_S_S_S_S_S_S_fiiii --------------------------
	.section	.text._Z13updatePstMultPfS_S_S_S_S_S_S_S_fiiii,"ax",@progbits
	.align	128
        .global         _Z13updatePstMultPfS_S_S_S_S_S_S_S_fiiii
        .type           _Z13updatePstMultPfS_S_S_S_S_S_S_S_fiiii,@function
        .size           _Z13updatePstMultPfS_S_S_S_S_S_S_S_fiiii,(.L_x_165 - _Z13updatePstMultPfS_S_S_S_S_S_S_S_fiiii)
        .other          _Z13updatePstMultPfS_S_S_S_S_S_S_S_fiiii,@"STO_CUDA_ENTRY STV_DEFAULT"
_Z13updatePstMultPfS_S_S_S_S_S_S_S_fiiii:
.text._Z13updatePstMultPfS_S_S_S_S_S_S_S_fiiii:
[----:B------:R-:W-:Y:S08]  /*0000*/  LDC R1, c[0x0][0x37c] ;  /* 0x0000df00ff017b82 */ /* 0x000ff00000000800 */
[----:B------:R-:W0:Y:S01]  /*0010*/  LDC R3, c[0x0][0x3cc] ;  /* 0x0000f300ff037b82 */ /* 0x000e220000000800 */
[----:B------:R-:W1:Y:S01]  /*0020*/  S2R R20, SR_TID.X ;  /* 0x0000000000147919 */ /* 0x000e620000002100 */
[----:B------:R-:W2:Y:S01]  /*0030*/  LDCU UR5, c[0x0][0x360] ;  /* 0x00006c00ff0577ac */ /* 0x000ea20008000800 */
[----:B------:R-:W3:Y:S05]  /*0040*/  LDCU.64 UR8, c[0x0][0x358] ;  /* 0x00006b00ff0877ac */ /* 0x000eea0008000a00 */
[----:B------:R-:W2:Y:S08]  /*0050*/  S2UR UR4, SR_CTAID.X ;  /* 0x00000000000479c3 */ /* 0x000eb00000002500 */
[----:B------:R-:W4:Y:S01]  /*0060*/  LDC.64 R12, c[0x0][0x3c0] ;  /* 0x0000f000ff0c7b82 */ /* 0x000f220000000a00 */
[----:B0-----:R-:W-:-:S04]  /*0070*/  IABS R0, R3 ;  /* 0x0000000300007213 */ /* 0x001fc80000000000 */
[----:B------:R-:W0:Y:S01]  /*0080*/  I2F.RP R2, R0 ;  /* 0x0000000000027306 */ /* 0x000e220000209400 */
[----:B--2---:R-:W-:-:S06]  /*0090*/  UIMAD UR4, UR4, UR5, URZ ;  /* 0x00000005040472a4 */ /* 0x004fcc000f8e02ff */
[----:B-1----:R-:W-:-:S04]  /*00a0*/  IADD3 R10, PT, PT, R20, UR4, RZ ;  /* 0x00000004140a7c10 */ /* 0x002fc8000fffe0ff */
[----:B------:R-:W-:Y:S01]  /*00b0*/  IABS R6, R10 ;  /* 0x0000000a00067213 */ /* 0x000fe20000000000 */
[----:B0-----:R-:W0:Y:S01]  /*00c0*/  MUFU.RCP R2, R2 ;  /* 0x0000000200027308 */ /* 0x001e220000001000 */
[C---:B------:R-:W-:Y:S01]  /*00d0*/  ISETP.GE.AND P2, PT, R10.reuse, RZ, PT ;  /* 0x000000ff0a00720c */ /* 0x040fe20003f46270 */
[----:B----4-:R-:W-:-:S05]  /*00e0*/  IMAD.WIDE R12, R10, 0x4, R12 ;  /* 0x000000040a0c7825 */ /* 0x010fca00078e020c */
[----:B---3--:R1:W-:Y:S01]  /*00f0*/  STG.E desc[UR8][R12.64], RZ ;  /* 0x000000ff0c007986 */ /* 0x0083e2000c101908 */
[----:B0-----:R-:W-:-:S04]  /*0100*/  IADD3 R4, PT, PT, R2, 0xffffffe, RZ ;  /* 0x0ffffffe02047810 */ /* 0x001fc80007ffe0ff */
[----:B------:R0:W2:Y:S02]  /*0110*/  F2I.FTZ.U32.TRUNC.NTZ R5, R4 ;  /* 0x0000000400057305 */ /* 0x0000a4000021f000 */
[----:B0-----:R-:W-:Y:S01]  /*0120*/  HFMA2 R4, -RZ, RZ, 0, 0 ;  /* 0x00000000ff047431 */ /* 0x001fe200000001ff */
[----:B--2---:R-:W-:-:S05]  /*0130*/  IADD3 R7, PT, PT, RZ, -R5, RZ ;  /* 0x80000005ff077210 */ /* 0x004fca0007ffe0ff */
[----:B------:R-:W-:-:S04]  /*0140*/  IMAD R7, R7, R0, RZ ;  /* 0x0000000007077224 */ /* 0x000fc800078e02ff */
[----:B------:R-:W-:Y:S01]  /*0150*/  IMAD.HI.U32 R2, R5, R7, R4 ;  /* 0x0000000705027227 */ /* 0x000fe200078e0004 */
[----:B------:R-:W-:Y:S02]  /*0160*/  MOV R7, R6 ;  /* 0x0000000600077202 */ /* 0x000fe40000000f00 */
[----:B------:R-:W-:-:S03]  /*0170*/  IADD3 R6, PT, PT, R3, -0x1, RZ ;  /* 0xffffffff03067810 */ /* 0x000fc60007ffe0ff */
        /* <DEDUP_REMOVED lines=8> */
[----:B------:R-:W-:Y:S02]  /*0200*/  ISETP.NE.AND P0, PT, R3, RZ, PT ;  /* 0x000000ff0300720c */ /* 0x000fe40003f05270 */
[----:B------:R-:W-:Y:S02]  /*0210*/  LOP3.LUT R4, RZ, R3, RZ, 0x33, !PT ;  /* 0x00000003ff047212 */ /* 0x000fe400078e33ff */
[----:B------:R-:W-:-:S04]  /*0220*/  @!P2 IADD3 R9, PT, PT, -R9, RZ, RZ ;  /* 0x000000ff0909a210 */ /* 0x000fc80007ffe1ff */
[----:B------:R-:W-:-:S04]  /*0230*/  SEL R9, R4, R9, !P0 ;  /* 0x0000000904097207 */ /* 0x000fc80004000000 */
[----:B------:R-:W-:-:S13]  /*0240*/  ISETP.NE.AND P2, PT, R9, R6, PT ;  /* 0x000000060900720c */ /* 0x000fda0003f45270 */
[----:B-1----:R-:W-:Y:S05]  /*0250*/  @!P2 EXIT ;  /* 0x000000000000a94d */ /* 0x002fea0003800000 */
[----:B------:R-:W0:Y:S01]  /*0260*/  LDC R6, c[0x0][0x3d0] ;  /* 0x0000f400ff067b82 */ /* 0x000e220000000800 */
[----:B------:R-:W1:Y:S02]  /*0270*/  LDCU UR7, c[0x0][0x3d4] ;  /* 0x00007a80ff0777ac */ /* 0x000e640008000800 */
[----:B-1----:R-:W-:Y:S01]  /*0280*/  UIADD3 UR5, UPT, UPT, UR7, -0x1, URZ ;  /* 0xffffffff07057890 */ /* 0x002fe2000fffe0ff */
[----:B0-----:R-:W-:-:S05]  /*0290*/  IMAD R9, R3, R6, RZ ;  /* 0x0000000603097224 */ /* 0x001fca00078e02ff */
[-C--:B------:R-:W-:Y:S02]  /*02a0*/  IABS R18, R9.reuse ;  /* 0x0000000900127213 */ /* 0x080fe40000000000 */
[----:B------:R-:W-:Y:S02]  /*02b0*/  IABS R17, R9 ;  /* 0x0000000900117213 */ /* 0x000fe40000000000 */
[----:B------:R-:W0:Y:S08]  /*02c0*/  I2F.RP R8, R18 ;  /* 0x0000001200087306 */ /* 0x000e300000209400 */
[----:B0-----:R-:W0:Y:S02]  /*02d0*/  MUFU.RCP R8, R8 ;  /* 0x0000000800087308 */ /* 0x001e240000001000 */
[----:B0-----:R-:W-:-:S06]  /*02e0*/  IADD3 R14, PT, PT, R8, 0xffffffe, RZ ;  /* 0x0ffffffe080e7810 */ /* 0x001fcc0007ffe0ff */
[----:B------:R0:W1:Y:S02]  /*02f0*/  F2I.FTZ.U32.TRUNC.NTZ R15, R14 ;  /* 0x0000000e000f7305 */ /* 0x000064000021f000 */
[----:B0-----:R-:W-:Y:S02]  /*0300*/  MOV R14, RZ ;  /* 0x000000ff000e7202 */ /* 0x001fe40000000f00 */
[----:B-1----:R-:W-:-:S05]  /*0310*/  IADD3 R11, PT, PT, RZ, -R15, RZ ;  /* 0x8000000fff0b7210 */ /* 0x002fca0007ffe0ff */
[----:B------:R-:W-:-:S04]  /*0320*/  IMAD R11, R11, R18, RZ ;  /* 0x000000120b0b7224 */ /* 0x000fc800078e02ff */
[----:B------:R-:W-:Y:S01]  /*0330*/  IMAD.HI.U32 R16, R15, R11, R14 ;  /* 0x0000000b0f107227 */ /* 0x000fe200078e000e */
[----:B------:R-:W-:-:S05]  /*0340*/  IADD3 R11, PT, PT, RZ, -R17, RZ ;  /* 0x80000011ff0b7210 */ /* 0x000fca0007ffe0ff */
        /* <DEDUP_REMOVED lines=12> */
[----:B------:R-:W-:-:S13]  /*0410*/  ISETP.GE.AND P2, PT, R16, UR5, PT ;  /* 0x0000000510007c0c */ /* 0x000fda000bf46270 */
[----:B------:R-:W-:Y:S05]  /*0420*/  @P2 EXIT ;  /* 0x000000000000294d */ /* 0x000fea0003800000 */
[----:B------:R-:W-:Y:S02]  /*0430*/  IABS R11, R6 ;  /* 0x00000006000b7213 */ /* 0x000fe40000000000 */
[----:B------:R-:W-:Y:S02]  /*0440*/  ISETP.GE.U32.AND P2, PT, R5, R0, PT ;  /* 0x000000000500720c */ /* 0x000fe40003f46070 */
[----:B------:R-:W0:Y:S01]  /*0450*/  I2F.RP R7, R11 ;  /* 0x0000000b00077306 */ /* 0x000e220000209400 */
[----:B------:R-:W-:Y:S02]  /*0460*/  LOP3.LUT R0, R10, R3, RZ, 0x3c, !PT ;  /* 0x000000030a007212 */ /* 0x000fe400078e3cff */
[----:B------:R-:W-:Y:S02]  /*0470*/  @!P1 IADD3 R2, PT, PT, R2, 0x1, RZ ;  /* 0x0000000102029810 */ /* 0x000fe40007ffe0ff */
[----:B------:R-:W-:-:S06]  /*0480*/  ISETP.GE.AND P3, PT, R0, RZ, PT ;  /* 0x000000ff0000720c */ /* 0x000fcc0003f66270 */
[----:B------:R-:W-:Y:S01]  /*0490*/  @P2 IADD3 R2, PT, PT, R2, 0x1, RZ ;  /* 0x0000000102022810 */ /* 0x000fe20007ffe0ff */
[----:B0-----:R-:W0:Y:S06]  /*04a0*/  MUFU.RCP R7, R7 ;  /* 0x0000000700077308 */ /* 0x001e2c0000001000 */
[----:B------:R-:W-:-:S04]  /*04b0*/  @!P3 IADD3 R2, PT, PT, -R2, RZ, RZ ;  /* 0x000000ff0202b210 */ /* 0x000fc80007ffe1ff */
[----:B------:R-:W-:Y:S01]  /*04c0*/  SEL R2, R4, R2, !P0 ;  /* 0x0000000204027207 */ /* 0x000fe20004000000 */
[----:B------:R-:W-:-:S03]  /*04d0*/  HFMA2 R4, -RZ, RZ, 0, 0 ;  /* 0x00000000ff047431 */ /* 0x000fc600000001ff */
[----:B------:R-:W-:Y:S02]  /*04e0*/  ISETP.GE.AND P2, PT, R2, RZ, PT ;  /* 0x000000ff0200720c */ /* 0x000fe40003f46270 */
[----:B0-----:R-:W-:-:S06]  /*04f0*/  IADD3 R5, PT, PT, R7, 0xffffffe, RZ ;  /* 0x0ffffffe07057810 */ /* 0x001fcc0007ffe0ff */
[----:B------:R-:W0:Y:S02]  /*0500*/  F2I.FTZ.U32.TRUNC.NTZ R5, R5 ;  /* 0x0000000500057305 */ /* 0x000e24000021f000 */
[----:B0-----:R-:W-:-:S05]  /*0510*/  IADD3 R0, PT, PT, RZ, -R5, RZ ;  /* 0x80000005ff007210 */ /* 0x001fca0007ffe0ff */
[----:B------:R-:W-:Y:S01]  /*0520*/  IMAD R7, R0, R11, RZ ;  /* 0x0000000b00077224 */ /* 0x000fe200078e02ff */
        /* <DEDUP_REMOVED lines=13> */
[----:B------:R-:W-:-:S13]  /*0600*/  ISETP.NE.AND P0, PT, R0, R5, PT ;  /* 0x000000050000720c */ /* 0x000fda0003f05270 */
[----:B------:R-:W-:Y:S05]  /*0610*/  @!P0 EXIT ;  /* 0x000000000000894d */ /* 0x000fea0003800000 */
[----:B------:R-:W0:Y:S02]  /*0620*/  LDC R0, c[0x0][0x3d8] ;  /* 0x0000f600ff007b82 */ /* 0x000e240000000800 */
[C---:B0-----:R-:W-:Y:S02]  /*0630*/  ISETP.GE.AND P0, PT, R0.reuse, 0x2, PT ;  /* 0x000000020000780c */ /* 0x041fe40003f06270 */
[----:B------:R-:W-:-:S11]  /*0640*/  IADD3 R8, PT, PT, R0, -0x1, RZ ;  /* 0xffffffff00087810 */ /* 0x000fd60007ffe0ff */
[----:B------:R-:W-:Y:S05]  /*0650*/  @!P0 BRA `(.L_x_21) ;  /* 0x0000000800a88947 */ /* 0x000fea0003800000 */
[----:B------:R-:W-:Y:S01]  /*0660*/  IADD3 R2, PT, PT, R0, -0x2, RZ ;  /* 0xfffffffe00027810 */ /* 0x000fe20007ffe0ff */
[----:B------:R-:W-:-:S03]  /*0670*/  IMAD R5, R9, UR7, RZ ;  /* 0x0000000709057c24 */ /* 0x000fc6000f8e02ff */
[----:B------:R-:W-:Y:S02]  /*0680*/  ISETP.GE.U32.AND P0, PT, R2, 0x3, PT ;  /* 0x000000030200780c */ /* 0x000fe40003f06070 */
[----:B------:R-:W-:-:S11]  /*0690*/  MOV R2, RZ ;  /* 0x000000ff00027202 */ /* 0x000fd60000000f00 */
[----:B------:R-:W-:Y:S05]  /*06a0*/  @!P0 BRA `(.L_x_22) ;  /* 0x0000000400648947 */ /* 0x000fea0003800000 */
[----:B------:R-:W-:Y:S01]  /*06b0*/  IMAD R26, R6, UR7, RZ ;  /* 0x00000007061a7c24 */ /* 0x000fe2000f8e02ff */
[----:B------:R-:W-:Y:S02]  /*06c0*/  LOP3.LUT R2, R8, 0xfffffffc, RZ, 0xc0, !PT ;  /* 0xfffffffc08027812 */ /* 0x000fe400078ec0ff */
[----:B------:R-:W-:Y:S01]  /*06d0*/  IADD3 R21, PT, PT, R3, UR4, R20 ;  /* 0x0000000403157c10 */ /* 0x000fe2000fffe014 */
[----:B------:R-:W-:Y:S01]  /*06e0*/  IMAD R26, R26, R3, RZ ;  /* 0x000000031a1a7224 */ /* 0x000fe200078e02ff */
[----:B------:R-:W-:Y:S02]  /*06f0*/  IADD3 R4, PT, PT, R10, R9, RZ ;  /* 0x000000090a047210 */ /* 0x000fe40007ffe0ff */
[----:B------:R-:W-:Y:S02]  /*0700*/  MOV R11, R10 ;  /* 0x0000000a000b7202 */ /* 0x000fe40000000f00 */
[----:B------:R-:W-:-:S07]  /*0710*/  IADD3 R27, PT, PT, -R2, RZ, RZ ;  /* 0x000000ff021b7210 */ /* 0x000fce0007ffe1ff */
.L_x_23:
[----:B0-----:R-:W0:Y:S08]  /*0720*/  LDC.64 R14, c[0x0][0x390] ;  /* 0x0000e400ff0e7b82 */ /* 0x001e300000000a00 */
[----:B------:R-:W1:Y:S08]  /*0730*/  LDC.64 R18, c[0x0][0x398] ;  /* 0x0000e600ff127b82 */ /* 0x000e700000000a00 */
[----:B------:R-:W2:Y:S01]  /*0740*/  LDC.64 R24, c[0x0][0x3a0] ;  /* 0x0000e800ff187b82 */ /* 0x000ea20000000a00 */
[----:B0-----:R-:W-:-:S05]  /*0750*/  IMAD.WIDE R14, R11, 0x4, R14 ;  /* 0x000000040b0e7825 */ /* 0x001fca00078e020e */
[----:B------:R-:W3:Y:S01]  /*0760*/  LDG.E R6, desc[UR8][R14.64+0x4] ;  /* 0x000004080e067981 */ /* 0x000ee2000c1e1900 */
[----:B-1----:R-:W-:-:S03]  /*0770*/  IMAD.WIDE R16, R21, 0x4, R18 ;  /* 0x0000000415107825 */ /* 0x002fc600078e0212 */
[----:B------:R-:W3:Y:S01]  /*0780*/  LDG.E R7, desc[UR8][R14.64] ;  /* 0x000000080e077981 */ /* 0x000ee2000c1e1900 */
[----:B------:R-:W-:-:S03]  /*0790*/  IMAD.WIDE R18, R11, 0x4, R18 ;  /* 0x000000040b127825 */ /* 0x000fc600078e0212 */
[----:B------:R-:W4:Y:S04]  /*07a0*/  LDG.E R23, desc[UR8][R16.64] ;  /* 0x0000000810177981 */ /* 0x000f28000c1e1900 */
[----:B------:R-:W5:Y:S01]  /*07b0*/  LDG.E R29, desc[UR8][R18.64] ;  /* 0x00000008121d7981 */ /* 0x000f62000c1e1900 */
[----:B---3--:R-:W-:-:S04]  /*07c0*/  FADD R6, R6, -R7 ;  /* 0x8000000706067221 */ /* 0x008fc80000000000 */
[----:B----4-:R-:W-:Y:S01]  /*07d0*/  FADD R6, R6, R23 ;  /* 0x0000001706067221 */ /* 0x010fe20000000000 */
[----:B--2---:R-:W-:-:S04]  /*07e0*/  IMAD.WIDE R22, R4, 0x4, R24 ;  /* 0x0000000404167825 */ /* 0x004fc800078e0218 */
[----:B-----5:R-:W-:Y:S01]  /*07f0*/  FADD R6, R6, -R29 ;  /* 0x8000001d06067221 */ /* 0x020fe20000000000 */
[----:B------:R-:W-:Y:S01]  /*0800*/  IMAD.WIDE R24, R11, 0x4, R24 ;  /* 0x000000040b187825 */ /* 0x000fe200078e0218 */
[----:B------:R-:W2:Y:S04]  /*0810*/  LDG.E R7, desc[UR8][R22.64] ;  /* 0x0000000816077981 */ /* 0x000ea8000c1e1900 */
[----:B------:R-:W3:Y:S01]  /*0820*/  LDG.E R29, desc[UR8][R24.64] ;  /* 0x00000008181d7981 */ /* 0x000ee2000c1e1900 */
[----:B------:R-:W-:-:S04]  /*0830*/  IMAD.WIDE R14, R5, 0x4, R14 ;  /* 0x00000004050e7825 */ /* 0x000fc800078e020e */
[----:B--2---:R-:W-:-:S04]  /*0840*/  FADD R6, R6, R7 ;  /* 0x0000000706067221 */ /* 0x004fc80000000000 */
[----:B---3--:R-:W-:Y:S02]  /*0850*/  FADD R29, R6, -R29 ;  /* 0x8000001d061d7221 */ /* 0x008fe40000000000 */
[----:B------:R-:W0:Y:S02]  /*0860*/  LDC.64 R6, c[0x0][0x3a8] ;  /* 0x0000ea00ff067b82 */ /* 0x000e240000000a00 */
[----:B0-----:R-:W-:-:S05]  /*0870*/  IMAD.WIDE R6, R11, 0x4, R6 ;  /* 0x000000040b067825 */ /* 0x001fca00078e0206 */
[----:B------:R0:W-:Y:S04]  /*0880*/  STG.E desc[UR8][R6.64], R29 ;  /* 0x0000001d06007986 */ /* 0x0001e8000c101908 */
[----:B------:R-:W2:Y:S04]  /*0890*/  LDG.E R28, desc[UR8][R14.64+0x4] ;  /* 0x000004080e1c7981 */ /* 0x000ea8000c1e1900 */
[----:B0-----:R-:W2:Y:S01]  /*08a0*/  LDG.E R29, desc[UR8][R14.64] ;  /* 0x000000080e1d7981 */ /* 0x001ea2000c1e1900 */
[----:B------:R-:W-:-:S04]  /*08b0*/  IMAD.WIDE R16, R5, 0x4, R16 ;  /* 0x0000000405107825 */ /* 0x000fc800078e0210 */
[----:B--2---:R-:W-:Y:S02]  /*08c0*/  FADD R28, R28, -R29 ;  /* 0x8000001d1c1c7221 */ /* 0x004fe40000000000 */
[----:B------:R-:W2:Y:S01]  /*08d0*/  LDG.E R29, desc[UR8][R16.64] ;  /* 0x00000008101d7981 */ /* 0x000ea2000c1e1900 */
[----:B------:R-:W-:-:S04]  /*08e0*/  IMAD.WIDE R18, R5, 0x4, R18 ;  /* 0x0000000405127825 */ /* 0x000fc800078e0212 */
[----:B--2---:R-:W-:Y:S02]  /*08f0*/  FADD R28, R28, R29 ;  /* 0x0000001d1c1c7221 */ /* 0x004fe40000000000 */
[----:B------:R-:W2:Y:S01]  /*0900*/  LDG.E R29, desc[UR8][R18.64] ;  /* 0x00000008121d7981 */ /* 0x000ea2000c1e1900 */
[----:B------:R-:W-:-:S04]  /*0910*/  IMAD.WIDE R22, R5, 0x4, R22 ;  /* 0x0000000405167825 */ /* 0x000fc800078e0216 */
[----:B--2---:R-:W-:Y:S02]  /*0920*/  FADD R28, R28, -R29 ;  /* 0x8000001d1c1c7221 */ /* 0x004fe40000000000 */
[----:B------:R-:W2:Y:S01]  /*0930*/  LDG.E R29, desc[UR8][R22.64] ;  /* 0x00000008161d7981 */ /* 0x000ea2000c1e1900 */
[----:B------:R-:W-:-:S04]  /*0940*/  IMAD.WIDE R24, R5, 0x4, R24 ;  /* 0x0000000405187825 */ /* 0x000fc800078e0218 */
[----:B--2---:R-:W-:Y:S02]  /*0950*/  FADD R29, R28, R29 ;  /* 0x0000001d1c1d7221 */ /* 0x004fe40000000000 */
[----:B------:R-:W2:Y:S01]  /*0960*/  LDG.E R28, desc[UR8][R24.64] ;  /* 0x00000008181c7981 */ /* 0x000ea2000c1e1900 */
[----:B------:R-:W-:-:S04]  /*0970*/  IMAD.WIDE R6, R5, 0x4, R6 ;  /* 0x0000000405067825 */ /* 0x000fc800078e0206 */
[----:B------:R-:W-:-:S04]  /*0980*/  IMAD.WIDE R14, R5, 0x4, R14 ;  /* 0x00000004050e7825 */ /* 0x000fc800078e020e */
[----:B--2---:R-:W-:-:S05]  /*0990*/  FADD R29, R29, -R28 ;  /* 0x8000001c1d1d7221 */ /* 0x004fca0000000000 */
        /* <DEDUP_REMOVED lines=14> */
[----:B------:R0:W2:Y:S01]  /*0a80*/  LDG.E R29, desc[UR8][R24.64] ;  /* 0x00000008181d7981 */ /* 0x0000a2000c1e1900 */
[----:B------:R-:W-:-:S04]  /*0a90*/  IMAD.WIDE R6, R5, 0x4, R6 ;  /* 0x0000000405067825 */ /* 0x000fc800078e0206 */
[----:B------:R-:W-:-:S04]  /*0aa0*/  IMAD.WIDE R14, R5, 0x4, R14 ;  /* 0x00000004050e7825 */ /* 0x000fc800078e020e */
[----:B------:R-:W-:-:S04]  /*0ab0*/  IMAD.WIDE R16, R5, 0x4, R16 ;  /* 0x0000000405107825 */ /* 0x000fc800078e0210 */
[----:B------:R-:W-:-:S04]  /*0ac0*/  IMAD.WIDE R18, R5, 0x4, R18 ;  /* 0x0000000405127825 */ /* 0x000fc800078e0212 */
[----:B------:R-:W-:-:S04]  /*0ad0*/  IMAD.WIDE R22, R5, 0x4, R22 ;  /* 0x0000000405167825 */ /* 0x000fc800078e0216 */
[----:B0-----:R-:W-:-:S04]  /*0ae0*/  IMAD.WIDE R24, R5, 0x4, R24 ;  /* 0x0000000405187825 */ /* 0x001fc800078e0218 */
[----:B--2---:R-:W-:-:S05]  /*0af0*/  FADD R28, R28, -R29 ;  /* 0x8000001d1c1c7221 */ /* 0x004fca0000000000 */
[----:B------:R0:W-:Y:S04]  /*0b00*/  STG.E desc[UR8][R6.64], R28 ;  /* 0x0000001c06007986 */ /* 0x0001e8000c101908 */
[----:B------:R-:W2:Y:S04]  /*0b10*/  LDG.E R29, desc[UR8][R14.64+0x4] ;  /* 0x000004080e1d7981 */ /* 0x000ea8000c1e1900 */
[----:B------:R-:W3:Y:S04]  /*0b20*/  LDG.E R16, desc[UR8][R16.64] ;  /* 0x0000000810107981 */ /* 0x000ee8000c1e1900 */
[----:B------:R-:W4:Y:S04]  /*0b30*/  LDG.E R18, desc[UR8][R18.64] ;  /* 0x0000000812127981 */ /* 0x000f28000c1e1900 */
[----:B------:R-:W2:Y:S04]  /*0b40*/  LDG.E R14, desc[UR8][R14.64] ;  /* 0x000000080e0e7981 */ /* 0x000ea8000c1e1900 */
[----:B------:R-:W5:Y:S04]  /*0b50*/  LDG.E R22, desc[UR8][R22.64] ;  /* 0x0000000816167981 */ /* 0x000f68000c1e1900 */
[----:B------:R-:W5:Y:S01]  /*0b60*/  LDG.E R24, desc[UR8][R24.64] ;  /* 0x0000000818187981 */ /* 0x000f62000c1e1900 */
[----:B0-----:R-:W-:Y:S01]  /*0b70*/  IMAD.WIDE R6, R5, 0x4, R6 ;  /* 0x0000000405067825 */ /* 0x001fe200078e0206 */
[----:B------:R-:W-:-:S04]  /*0b80*/  IADD3 R27, PT, PT, R27, 0x4, RZ ;  /* 0x000000041b1b7810 */ /* 0x000fc80007ffe0ff */
[----:B------:R-:W-:Y:S02]  /*0b90*/  ISETP.NE.AND P0, PT, R27, RZ, PT ;  /* 0x000000ff1b00720c */ /* 0x000fe40003f05270 */
[C---:B------:R-:W-:Y:S02]  /*0ba0*/  LEA R21, R26.reuse, R21, 0x2 ;  /* 0x000000151a157211 */ /* 0x040fe400078e10ff */
[C---:B------:R-:W-:Y:S02]  /*0bb0*/  LEA R4, R26.reuse, R4, 0x2 ;  /* 0x000000041a047211 */ /* 0x040fe400078e10ff */
[----:B------:R-:W-:Y:S01]  /*0bc0*/  LEA R11, R26, R11, 0x2 ;  /* 0x0000000b1a0b7211 */ /* 0x000fe200078e10ff */
[----:B--2---:R-:W-:-:S04]  /*0bd0*/  FADD R29, R29, -R14 ;  /* 0x8000000e1d1d7221 */ /* 0x004fc80000000000 */
[----:B---3--:R-:W-:-:S04]  /*0be0*/  FADD R29, R29, R16 ;  /* 0x000000101d1d7221 */ /* 0x008fc80000000000 */
[----:B----4-:R-:W-:-:S04]  /*0bf0*/  FADD R29, R29, -R18 ;  /* 0x800000121d1d7221 */ /* 0x010fc80000000000 */
[----:B-----5:R-:W-:-:S04]  /*0c00*/  FADD R29, R29, R22 ;  /* 0x000000161d1d7221 */ /* 0x020fc80000000000 */
[----:B------:R-:W-:-:S05]  /*0c10*/  FADD R29, R29, -R24 ;  /* 0x800000181d1d7221 */ /* 0x000fca0000000000 */
[----:B------:R0:W-:Y:S01]  /*0c20*/  STG.E desc[UR8][R6.64], R29 ;  /* 0x0000001d06007986 */ /* 0x0001e2000c101908 */
[----:B------:R-:W-:Y:S05]  /*0c30*/  @P0 BRA `(.L_x_23) ;  /* 0xfffffff800b80947 */ /* 0x000fea000383ffff */
.L_x_22:
[----:B------:R-:W-:-:S13]  /*0c40*/  LOP3.LUT P0, R4, R8, 0x3, RZ, 0xc0, !PT ;  /* 0x0000000308047812 */ /* 0x000fda000780c0ff */
[----:B------:R-:W-:Y:S05]  /*0c50*/  @!P0 BRA `(.L_x_21) ;  /* 0x0000000400288947 */ /* 0x000fea0003800000 */
[----:B------:R-:W-:Y:S02]  /*0c60*/  ISETP.NE.AND P0, PT, R4, 0x1, PT ;  /* 0x000000010400780c */ /* 0x000fe40003f05270 */
[----:B0-----:R-:W-:-:S04]  /*0c70*/  LOP3.LUT R6, R8, 0x1, RZ, 0xc0, !PT ;  /* 0x0000000108067812 */ /* 0x001fc800078ec0ff */
[----:B------:R-:W-:-:S07]  /*0c80*/  ISETP.NE.U32.AND P1, PT, R6, 0x1, PT ;  /* 0x000000010600780c */ /* 0x000fce0003f25070 */
[----:B------:R-:W-:Y:S06]  /*0c90*/  @!P0 BRA `(.L_x_24) ;  /* 0x0000000000b08947 */ /* 0x000fec0003800000 */
[----:B------:R-:W0:Y:S01]  /*0ca0*/  LDC.64 R24, c[0x0][0x390] ;  /* 0x0000e400ff187b82 */ /* 0x000e220000000a00 */
[----:B------:R-:W-:-:S07]  /*0cb0*/  IMAD R11, R5, R2, R10 ;  /* 0x00000002050b7224 */ /* 0x000fce00078e020a */
[----:B------:R-:W1:Y:S08]  /*0cc0*/  LDC.64 R6, c[0x0][0x398] ;  /* 0x0000e600ff067b82 */ /* 0x000e700000000a00 */
[----:B------:R-:W2:Y:S01]  /*0cd0*/  LDC.64 R16, c[0x0][0x3a0] ;  /* 0x0000e800ff107b82 */ /* 0x000ea20000000a00 */
[----:B0-----:R-:W-:-:S05]  /*0ce0*/  IMAD.WIDE R24, R11, 0x4, R24 ;  /* 0x000000040b187825 */ /* 0x001fca00078e0218 */
[----:B------:R-:W3:Y:S04]  /*0cf0*/  LDG.E R4, desc[UR8][R24.64+0x4] ;  /* 0x0000040818047981 */ /* 0x000ee8000c1e1900 */
[----:B------:R-:W3:Y:S01]  /*0d00*/  LDG.E R15, desc[UR8][R24.64] ;  /* 0x00000008180f7981 */ /* 0x000ee2000c1e1900 */
[----:B------:R-:W-:-:S05]  /*0d10*/  IADD3 R23, PT, PT, R11, R3, RZ ;  /* 0x000000030b177210 */ /* 0x000fca0007ffe0ff */
[----:B-1----:R-:W-:-:S04]  /*0d20*/  IMAD.WIDE R22, R23, 0x4, R6 ;  /* 0x0000000417167825 */ /* 0x002fc800078e0206 */
[----:B------:R-:W-:Y:S01]  /*0d30*/  IMAD.WIDE R6, R11, 0x4, R6 ;  /* 0x000000040b067825 */ /* 0x000fe200078e0206 */
[----:B------:R0:W4:Y:S04]  /*0d40*/  LDG.E R14, desc[UR8][R22.64] ;  /* 0x00000008160e7981 */ /* 0x000128000c1e1900 */
[----:B------:R-:W5:Y:S01]  /*0d50*/  LDG.E R26, desc[UR8][R6.64] ;  /* 0x00000008061a7981 */ /* 0x000f62000c1e1900 */
[----:B------:R-:W-:-:S05]  /*0d60*/  IADD3 R19, PT, PT, R9, R11, RZ ;  /* 0x0000000b09137210 */ /* 0x000fca0007ffe0ff */
[----:B--2---:R-:W-:-:S04]  /*0d70*/  IMAD.WIDE R18, R19, 0x4, R16 ;  /* 0x0000000413127825 */ /* 0x004fc800078e0210 */
[----:B------:R-:W-:Y:S01]  /*0d80*/  IMAD.WIDE R16, R11, 0x4, R16 ;  /* 0x000000040b107825 */ /* 0x000fe200078e0210 */
[----:B------:R-:W2:Y:S03]  /*0d90*/  LDG.E R21, desc[UR8][R18.64] ;  /* 0x0000000812157981 */ /* 0x000ea6000c1e1900 */
[----:B---3--:R-:W-:Y:S02]  /*0da0*/  FADD R15, R4, -R15 ;  /* 0x8000000f040f7221 */ /* 0x008fe40000000000 */
[----:B------:R1:W3:Y:S01]  /*0db0*/  LDG.E R4, desc[UR8][R16.64] ;  /* 0x0000000810047981 */ /* 0x0002e2000c1e1900 */
[----:B------:R-:W-:-:S04]  /*0dc0*/  IMAD.WIDE R24, R5, 0x4, R24 ;  /* 0x0000000405187825 */ /* 0x000fc800078e0218 */
[----:B0-----:R-:W-:-:S04]  /*0dd0*/  IMAD.WIDE R22, R5, 0x4, R22 ;  /* 0x0000000405167825 */ /* 0x001fc800078e0216 */
[----:B----4-:R-:W-:-:S04]  /*0de0*/  FADD R15, R15, R14 ;  /* 0x0000000e0f0f7221 */ /* 0x010fc80000000000 */
[----:B-----5:R-:W-:Y:S02]  /*0df0*/  FADD R26, R15, -R26 ;  /* 0x8000001a0f1a7221 */ /* 0x020fe40000000000 */
[----:B------:R-:W0:Y:S02]  /*0e00*/  LDC.64 R14, c[0x0][0x3a8] ;  /* 0x0000ea00ff0e7b82 */ /* 0x000e240000000a00 */
[----:B--2---:R-:W-:Y:S01]  /*0e10*/  FADD R21, R26, R21 ;  /* 0x000000151a157221 */ /* 0x004fe20000000000 */
[----:B------:R-:W-:-:S04]  /*0e20*/  IMAD.WIDE R6, R5, 0x4, R6 ;  /* 0x0000000405067825 */ /* 0x000fc800078e0206 */
[----:B0-----:R-:W-:-:S04]  /*0e30*/  IMAD.WIDE R14, R11, 0x4, R14 ;  /* 0x000000040b0e7825 */ /* 0x001fc800078e020e */
[----:B------:R-:W-:-:S04]  /*0e40*/  IMAD.WIDE R18, R5, 0x4, R18 ;  /* 0x0000000405127825 */ /* 0x000fc800078e0212 */
[----:B-1----:R-:W-:-:S04]  /*0e50*/  IMAD.WIDE R16, R5, 0x4, R16 ;  /* 0x0000000405107825 */ /* 0x002fc800078e0210 */
[----:B---3--:R-:W-:-:S05]  /*0e60*/  FADD R21, R21, -R4 ;  /* 0x8000000415157221 */ /* 0x008fca0000000000 */
[----:B------:R0:W-:Y:S04]  /*0e70*/  STG.E desc[UR8][R14.64], R21 ;  /* 0x000000150e007986 */ /* 0x0001e8000c101908 */
[----:B------:R-:W2:Y:S04]  /*0e80*/  LDG.E R4, desc[UR8][R24.64+0x4] ;  /* 0x0000040818047981 */ /* 0x000ea8000c1e1900 */
[----:B------:R-:W2:Y:S04]  /*0e90*/  LDG.E R11, desc[UR8][R24.64] ;  /* 0x00000008180b7981 */ /* 0x000ea8000c1e1900 */
[----:B------:R-:W3:Y:S04]  /*0ea0*/  LDG.E R23, desc[UR8][R22.64] ;  /* 0x0000000816177981 */ /* 0x000ee8000c1e1900 */
[----:B------:R-:W4:Y:S04]  /*0eb0*/  LDG.E R7, desc[UR8][R6.64] ;  /* 0x0000000806077981 */ /* 0x000f28000c1e1900 */
[----:B------:R-:W5:Y:S04]  /*0ec0*/  LDG.E R19, desc[UR8][R18.64] ;  /* 0x0000000812137981 */ /* 0x000f68000c1e1900 */
[----:B------:R-:W5:Y:S01]  /*0ed0*/  LDG.E R17, desc[UR8][R16.64] ;  /* 0x0000000810117981 */ /* 0x000f62000c1e1900 */
[----:B0-----:R-:W-:Y:S01]  /*0ee0*/  IMAD.WIDE R14, R5, 0x4, R14 ;  /* 0x00000004050e7825 */ /* 0x001fe200078e020e */
[----:B------:R-:W-:-:S03]  /*0ef0*/  IADD3 R2, PT, PT, R2, 0x2, RZ ;  /* 0x0000000202027810 */ /* 0x000fc60007ffe0ff */
[----:B--2---:R-:W-:-:S04]  /*0f00*/  FADD R4, R4, -R11 ;  /* 0x8000000b04047221 */ /* 0x004fc80000000000 */
[----:B---3--:R-:W-:-:S04]  /*0f10*/  FADD R4, R4, R23 ;  /* 0x0000001704047221 */ /* 0x008fc80000000000 */
[----:B----4-:R-:W-:-:S04]  /*0f20*/  FADD R4, R4, -R7 ;  /* 0x8000000704047221 */ /* 0x010fc80000000000 */
[----:B-----5:R-:W-:-:S04]  /*0f30*/  FADD R4, R4, R19 ;  /* 0x0000001304047221 */ /* 0x020fc80000000000 */
[----:B------:R-:W-:-:S05]  /*0f40*/  FADD R11, R4, -R17 ;  /* 0x80000011040b7221 */ /* 0x000fca0000000000 */
[----:B------:R0:W-:Y:S02]  /*0f50*/  STG.E desc[UR8][R14.64], R11 ;  /* 0x0000000b0e007986 */ /* 0x0001e4000c101908 */
.L_x_24:
[----:B------:R-:W-:Y:S05]  /*0f60*/  @P1 BRA `(.L_x_21) ;  /* 0x0000000000641947 */ /* 0x000fea0003800000 */
[----:B------:R-:W1:Y:S01]  /*0f70*/  LDC.64 R18, c[0x0][0x390] ;  /* 0x0000e400ff127b82 */ /* 0x000e620000000a00 */
[----:B------:R-:W-:-:S05]  /*0f80*/  IMAD R2, R5, R2, R10 ;  /* 0x0000000205027224 */ /* 0x000fca00078e020a */
[C---:B------:R-:W-:Y:S02]  /*0f90*/  IADD3 R17, PT, PT, R2.reuse, R3, RZ ;  /* 0x0000000302117210 */ /* 0x040fe40007ffe0ff */
[----:B0-----:R-:W0:Y:S08]  /*0fa0*/  LDC.64 R14, c[0x0][0x398] ;  /* 0x0000e600ff0e7b82 */ /* 0x001e300000000a00 */
[----:B------:R-:W2:Y:S01]  /*0fb0*/  LDC.64 R6, c[0x0][0x3a0] ;  /* 0x0000e800ff067b82 */ /* 0x000ea20000000a00 */
[----:B------:R-:W-:Y:S01]  /*0fc0*/  IADD3 R5, PT, PT, R9, R2, RZ ;  /* 0x0000000209057210 */ /* 0x000fe20007ffe0ff */
[----:B-1----:R-:W-:-:S05]  /*0fd0*/  IMAD.WIDE R18, R2, 0x4, R18 ;  /* 0x0000000402127825 */ /* 0x002fca00078e0212 */
[----:B------:R-:W3:Y:S01]  /*0fe0*/  LDG.E R3, desc[UR8][R18.64+0x4] ;  /* 0x0000040812037981 */ /* 0x000ee2000c1e1900 */
[----:B0-----:R-:W-:-:S03]  /*0ff0*/  IMAD.WIDE R16, R17, 0x4, R14 ;  /* 0x0000000411107825 */ /* 0x001fc600078e020e */
[----:B------:R-:W3:Y:S01]  /*1000*/  LDG.E R24, desc[UR8][R18.64] ;  /* 0x0000000812187981 */ /* 0x000ee2000c1e1900 */
[----:B------:R-:W-:-:S03]  /*1010*/  IMAD.WIDE R14, R2, 0x4, R14 ;  /* 0x00000004020e7825 */ /* 0x000fc600078e020e */
[----:B------:R-:W4:Y:S01]  /*1020*/  LDG.E R16, desc[UR8][R16.64] ;  /* 0x0000000810107981 */ /* 0x000f22000c1e1900 */
[----:B--2---:R-:W-:-:S03]  /*1030*/  IMAD.WIDE R4, R5, 0x4, R6 ;  /* 0x0000000405047825 */ /* 0x004fc600078e0206 */
[----:B------:R-:W2:Y:S01]  /*1040*/  LDG.E R14, desc[UR8][R14.64] ;  /* 0x000000080e0e7981 */ /* 0x000ea2000c1e1900 */
[----:B------:R-:W-:-:S03]  /*1050*/  IMAD.WIDE R22, R2, 0x4, R6 ;  /* 0x0000000402167825 */ /* 0x000fc600078e0206 */
[----:B------:R-:W5:Y:S01]  /*1060*/  LDG.E R4, desc[UR8][R4.64] ;  /* 0x0000000804047981 */ /* 0x000f62000c1e1900 */
[----:B------:R-:W0:Y:S03]  /*1070*/  LDC.64 R6, c[0x0][0x3a8] ;  /* 0x0000ea00ff067b82 */ /* 0x000e260000000a00 */
[----:B------:R-:W5:Y:S01]  /*1080*/  LDG.E R22, desc[UR8][R22.64] ;  /* 0x0000000816167981 */ /* 0x000f62000c1e1900 */
[----:B0-----:R-:W-:-:S04]  /*1090*/  IMAD.WIDE R6, R2, 0x4, R6 ;  /* 0x0000000402067825 */ /* 0x001fc800078e0206 */
[----:B---3--:R-:W-:-:S04]  /*10a0*/  FADD R3, R3, -R24 ;  /* 0x8000001803037221 */ /* 0x008fc80000000000 */
[----:B----4-:R-:W-:-:S04]  /*10b0*/  FADD R3, R3, R16 ;  /* 0x0000001003037221 */ /* 0x010fc80000000000 */
[----:B--2---:R-:W-:-:S04]  /*10c0*/  FADD R3, R3, -R14 ;  /* 0x8000000e03037221 */ /* 0x004fc80000000000 */
[----:B-----5:R-:W-:-:S04]  /*10d0*/  FADD R3, R3, R4 ;  /* 0x0000000403037221 */ /* 0x020fc80000000000 */
[----:B------:R-:W-:-:S05]  /*10e0*/  FADD R3, R3, -R22 ;  /* 0x8000001603037221 */ /* 0x000fca0000000000 */
[----:B------:R1:W-:Y:S02]  /*10f0*/  STG.E desc[UR8][R6.64], R3 ;  /* 0x0000000306007986 */ /* 0x0003e4000c101908 */
.L_x_21:
[----:B------:R-:W-:-:S13]  /*1100*/  ISETP.GE.AND P0, PT, R0, 0x1, PT ;  /* 0x000000010000780c */ /* 0x000fda0003f06270 */
[----:B------:R-:W-:Y:S05]  /*1110*/  @!P0 BRA `(.L_x_25) ;  /* 0x00000008005c8947 */ /* 0x000fea0003800000 */
[----:B------:R-:W2:Y:S01]  /*1120*/  LDC R5, c[0x0][0x3c8] ;  /* 0x0000f200ff057b82 */ /* 0x000ea20000000800 */
[----:B01----:R-:W-:Y:S01]  /*1130*/  IMAD R7, R9, UR7, RZ ;  /* 0x0000000709077c24 */ /* 0x003fe2000f8e02ff */
[----:B--2---:R-:W-:-:S04]  /*1140*/  IADD3 R0, PT, PT, R5, 0x1800000, RZ ;  /* 0x0180000005007810 */ /* 0x004fc80007ffe0ff */
[----:B------:R-:W-:-:S04]  /*1150*/  LOP3.LUT R0, R0, 0x7f800000, RZ, 0xc0, !PT ;  /* 0x7f80000000007812 */ /* 0x000fc800078ec0ff */
[----:B------:R-:W-:-:S13]  /*1160*/  ISETP.GT.U32.AND P0, PT, R0, 0x1ffffff, PT ;  /* 0x01ffffff0000780c */ /* 0x000fda0003f04070 */
[----:B------:R-:W-:Y:S05]  /*1170*/  @P0 BRA `(.L_x_26) ;  /* 0x00000000000c0947 */ /* 0x000fea0003800000 */
[----:B------:R-:W-:-:S07]  /*1180*/  MOV R2, 0x11a0 ;  /* 0x000011a000027802 */ /* 0x000fce0000000f00 */
[----:B------:R-:W-:Y:S05]  /*1190*/  CALL.REL.NOINC `($__internal_0_$__cuda_sm20_rcp_rn_f32_slowpath) ;  /* 0x0000001c00387944 */ /* 0x000fea0003c00000 */
[----:B------:R-:W-:Y:S05]  /*11a0*/  BRA `(.L_x_27) ;  /* 0x0000000000107947 */ /* 0x000fea0003800000 */
.L_x_26:
[----:B------:R-:W0:Y:S02]  /*11b0*/  MUFU.RCP R6, R5 ;  /* 0x0000000500067308 */ /* 0x000e240000001000 */
[----:B0-----:R-:W-:-:S04]  /*11c0*/  FFMA R0, R6, R5, -1 ;  /* 0xbf80000006007423 */ /* 0x001fc80000000005 */
[----:B------:R-:W-:-:S04]  /*11d0*/  FADD.FTZ R3, -R0, -RZ ;  /* 0x800000ff00037221 */ /* 0x000fc80000010100 */
[----:B------:R-:W-:-:S07]  /*11e0*/  FFMA R6, R6, R3, R6 ;  /* 0x0000000306067223 */ /* 0x000fce0000000006 */
.L_x_27:
[----:B------:R-:W0:Y:S01]  /*11f0*/  LDCU UR5, c[0x0][0x3d8] ;  /* 0x00007b00ff0577ac */ /* 0x000e220008000800 */
[----:B------:R-:W-:Y:S02]  /*1200*/  IADD3 R5, PT, PT, R10, -R7, RZ ;  /* 0x800000070a057210 */ /* 0x000fe40007ffe0ff */
[----:B------:R-:W-:Y:S01]  /*1210*/  IADD3 R4, PT, PT, R20, UR4, R7 ;  /* 0x0000000414047c10 */ /* 0x000fe2000fffe007 */
[----:B------:R-:W-:Y:S01]  /*1220*/  UMOV UR6, 0x1 ;  /* 0x0000000100067882 */ /* 0x000fe20000000000 */
[----:B------:R-:W-:Y:S01]  /*1230*/  MOV R2, R10 ;  /* 0x0000000a00027202 */ /* 0x000fe20000000f00 */
[----:B0-----:R-:W-:-:S12]  /*1240*/  UIADD3 UR5, UPT, UPT, -UR5, 0x1, URZ ;  /* 0x0000000105057890 */ /* 0x001fd8000fffe1ff */
.L_x_39:
[----:B0-----:R-:W0:Y:S01]  /*1250*/  LDC R0, c[0x0][0x3c8] ;  /* 0x0000f200ff007b82 */ /* 0x001e220000000800 */
[----:B------:R-:W-:-:S07]  /*1260*/  UISETP.NE.AND UP0, UPT, UR6, 0x1, UPT ;  /* 0x000000010600788c */ /* 0x000fce000bf05270 */
[----:B-12---:R-:W1:Y:S08]  /*1270*/  LDC R3, c[0x0][0x3c8] ;  /* 0x0000f200ff037b82 */ /* 0x006e700000000800 */
[----:B------:R-:W2:Y:S08]  /*1280*/  LDC.64 R18, c[0x0][0x3b0] ;  /* 0x0000ec00ff127b82 */ /* 0x000eb00000000a00 */
[----:B---3--:R-:W3:Y:S08]  /*1290*/  LDC.64 R16, c[0x0][0x3a8] ;  /* 0x0000ea00ff107b82 */ /* 0x008ef00000000a00 */
[----:B------:R-:W4:Y:S01]  /*12a0*/  LDC.64 R14, c[0x0][0x388] ;  /* 0x0000e200ff0e7b82 */ /* 0x000f220000000a00 */
[----:B------:R-:W-:Y:S05]  /*12b0*/  BRA.U UP0, `(.L_x_28) ;  /* 0x0000000100807547 */ /* 0x000fea000b800000 */
[----:B----4-:R-:W-:-:S05]  /*12c0*/  IMAD.WIDE R14, R2, 0x4, R14 ;  /* 0x00000004020e7825 */ /* 0x010fca00078e020e */
[----:B------:R-:W4:Y:S01]  /*12d0*/  LDG.E R22, desc[UR8][R14.64] ;  /* 0x000000080e167981 */ /* 0x000f22000c1e1900 */
[----:B---3--:R-:W-:-:S04]  /*12e0*/  IMAD.WIDE R16, R2, 0x4, R16 ;  /* 0x0000000402107825 */ /* 0x008fc800078e0210 */
[----:B--2---:R-:W-:Y:S02]  /*12f0*/  IMAD.WIDE R18, R4, 0x4, R18 ;  /* 0x0000000404127825 */ /* 0x004fe400078e0212 */
[----:B------:R-:W2:Y:S04]  /*1300*/  LDG.E R16, desc[UR8][R16.64] ;  /* 0x0000000810107981 */ /* 0x000ea8000c1e1900 */
[----:B------:R-:W2:Y:S01]  /*1310*/  LDG.E R19, desc[UR8][R18.64] ;  /* 0x0000000812137981 */ /* 0x000ea2000c1e1900 */
[----:B-1----:R-:W1:Y:S01]  /*1320*/  MUFU.RCP R24, R3 ;  /* 0x0000000300187308 */ /* 0x002e620000001000 */
[----:B------:R-:W-:Y:S01]  /*1330*/  BSSY.RECONVERGENT B0, `(.L_x_29) ;  /* 0x000000d000007945 */ /* 0x000fe20003800200 */
[----:B-1----:R-:W-:-:S04]  /*1340*/  FFMA R11, R24, -R3, 1 ;  /* 0x3f800000180b7423 */ /* 0x002fc80000000803 */
[----:B------:R-:W-:Y:S02]  /*1350*/  FFMA R11, R24, R11, R24 ;  /* 0x0000000b180b7223 */ /* 0x000fe40000000018 */
[----:B----4-:R-:W1:Y:S02]  /*1360*/  FCHK P0, R22, R3 ;  /* 0x0000000316007302 */ /* 0x010e640000000000 */
[----:B------:R-:W-:-:S04]  /*1370*/  FFMA R24, R22, R11, RZ ;  /* 0x0000000b16187223 */ /* 0x000fc800000000ff */
[----:B------:R-:W-:-:S04]  /*1380*/  FFMA R21, R24, -R3, R22 ;  /* 0x8000000318157223 */ /* 0x000fc80000000016 */
[----:B------:R-:W-:Y:S01]  /*1390*/  FFMA R11, R11, R21, R24 ;  /* 0x000000150b0b7223 */ /* 0x000fe20000000018 */
[----:B--2---:R-:W-:Y:S01]  /*13a0*/  FADD R14, R16, R19 ;  /* 0x00000013100e7221 */ /* 0x004fe20000000000 */
[----:B-1----:R-:W-:Y:S06]  /*13b0*/  @!P0 BRA `(.L_x_30) ;  /* 0x0000000000108947 */ /* 0x002fec0003800000 */
[----:B------:R-:W-:Y:S02]  /*13c0*/  MOV R3, R22 ;  /* 0x0000001600037202 */ /* 0x000fe40000000f00 */
[----:B------:R-:W-:-:S07]  /*13d0*/  MOV R22, 0x13f0 ;  /* 0x000013f000167802 */ /* 0x000fce0000000f00 */
[----:B0-----:R-:W-:Y:S05]  /*13e0*/  CALL.REL.NOINC `($__internal_1_$__cuda_sm3x_div_rn_noftz_f32_slowpath) ;  /* 0x0000001c00747944 */ /* 0x001fea0003c00000 */
[----:B------:R-:W-:-:S07]  /*13f0*/  MOV R11, R3 ;  /* 0x00000003000b7202 */ /* 0x000fce0000000f00 */
.L_x_30:
[----:B------:R-:W-:Y:S05]  /*1400*/  BSYNC.RECONVERGENT B0 ;  /* 0x0000000000007941 */ /* 0x000fea0003800200 */
.L_x_29:
[----:B------:R-:W1:Y:S08]  /*1410*/  LDC.64 R18, c[0x0][0x3b8] ;  /* 0x0000ee00ff127b82 */ /* 0x000e700000000a00 */
[----:B------:R-:W2:Y:S01]  /*1420*/  LDC.64 R16, c[0x0][0x3b0] ;  /* 0x0000ec00ff107b82 */ /* 0x000ea20000000a00 */
[----:B-1----:R-:W-:-:S06]  /*1430*/  IMAD.WIDE R18, R2, 0x4, R18 ;  /* 0x0000000402127825 */ /* 0x002fcc00078e0212 */
[----:B------:R-:W3:Y:S01]  /*1440*/  LDG.E R18, desc[UR8][R18.64] ;  /* 0x0000000812127981 */ /* 0x000ee2000c1e1900 */
[----:B------:R-:W-:Y:S01]  /*1450*/  FADD R11, R14, -R11 ;  /* 0x8000000b0e0b7221 */ /* 0x000fe20000000000 */
[----:B--2---:R-:W-:-:S04]  /*1460*/  IMAD.WIDE R16, R2, 0x4, R16 ;  /* 0x0000000402107825 */ /* 0x004fc800078e0210 */
[----:B------:R-:W-:-:S05]  /*1470*/  FADD R11, R11, R6 ;  /* 0x000000060b0b7221 */ /* 0x000fca0000000000 */
[----:B---3--:R-:W-:-:S04]  /*1480*/  FSETP.GTU.AND P0, PT, R11, R18, PT ;  /* 0x000000120b00720b */ /* 0x008fc80003f0c000 */
[----:B------:R-:W-:-:S05]  /*1490*/  FSEL R11, R11, R18, !P0 ;  /* 0x000000120b0b7208 */ /* 0x000fca0004000000 */
[----:B------:R3:W-:Y:S01]  /*14a0*/  STG.E desc[UR8][R16.64], R11 ;  /* 0x0000000b10007986 */ /* 0x0007e2000c101908 */
[----:B------:R-:W-:Y:S05]  /*14b0*/  BRA `(.L_x_31) ;  /* 0x0000000400587947 */ /* 0x000fea0003800000 */
.L_x_28:
[----:B------:R-:W-:-:S09]  /*14c0*/  UISETP.NE.AND UP0, UPT, UR5, URZ, UPT ;  /* 0x000000ff0500728c */ /* 0x000fd2000bf05270 */
        /* <DEDUP_REMOVED lines=15> */
[----:B--2---:R-:W-:Y:S01]  /*15c0*/  FADD R14, -R22, R19 ;  /* 0x00000013160e7221 */ /* 0x004fe20000000100 */
[----:B-1----:R-:W-:Y:S06]  /*15d0*/  @!P0 BRA `(.L_x_34) ;  /* 0x0000000000108947 */ /* 0x002fec0003800000 */
[----:B------:R-:W-:Y:S02]  /*15e0*/  MOV R3, R24 ;  /* 0x0000001800037202 */ /* 0x000fe40000000f00 */
[----:B------:R-:W-:-:S07]  /*15f0*/  MOV R22, 0x1610 ;  /* 0x0000161000167802 */ /* 0x000fce0000000f00 */
[----:B0-----:R-:W-:Y:S05]  /*1600*/  CALL.REL.NOINC `($__internal_1_$__cuda_sm3x_div_rn_noftz_f32_slowpath) ;  /* 0x0000001800ec7944 */ /* 0x001fea0003c00000 */
[----:B------:R-:W-:-:S07]  /*1610*/  MOV R11, R3 ;  /* 0x00000003000b7202 */ /* 0x000fce0000000f00 */
.L_x_34:
[----:B------:R-:W-:Y:S05]  /*1620*/  BSYNC.RECONVERGENT B0 ;  /* 0x0000000000007941 */ /* 0x000fea0003800200 */
.L_x_33:
[----:B------:R-:W1:Y:S02]  /*1630*/  LDC.64 R18, c[0x0][0x3b8] ;  /* 0x0000ee00ff127b82 */ /* 0x000e640000000a00 */
[----:B-1----:R-:W-:-:S06]  /*1640*/  IMAD.WIDE R18, R2, 0x4, R18 ;  /* 0x0000000402127825 */ /* 0x002fcc00078e0212 */
[----:B------:R-:W2:Y:S01]  /*1650*/  LDG.E R18, desc[UR8][R18.64] ;  /* 0x0000000812127981 */ /* 0x000ea2000c1e1900 */
[----:B------:R-:W-:Y:S01]  /*1660*/  FADD R11, R14, R11 ;  /* 0x0000000b0e0b7221 */ /* 0x000fe20000000000 */
[----:B------:R-:W-:-:S04]  /*1670*/  IMAD.WIDE R16, R7, 0x4, R16 ;  /* 0x0000000407107825 */ /* 0x000fc800078e0210 */
[----:B--2---:R-:W-:-:S04]  /*1680*/  FSETP.GTU.AND P0, PT, R11, R18, PT ;  /* 0x000000120b00720b */ /* 0x004fc80003f0c000 */
[----:B------:R-:W-:-:S05]  /*1690*/  FSEL R11, R11, R18, !P0 ;  /* 0x000000120b0b7208 */ /* 0x000fca0004000000 */
[----:B------:R1:W-:Y:S01]  /*16a0*/  STG.E desc[UR8][R16.64], R11 ;  /* 0x0000000b10007986 */ /* 0x0003e2000c101908 */
[----:B------:R-:W-:Y:S05]  /*16b0*/  BRA `(.L_x_31) ;  /* 0x0000000000d87947 */ /* 0x000fea0003800000 */
.L_x_32:
[----:B----4-:R-:W-:-:S05]  /*16c0*/  IMAD.WIDE R14, R5, 0x4, R14 ;  /* 0x00000004050e7825 */ /* 0x010fca00078e020e */
[----:B------:R-:W4:Y:S01]  /*16d0*/  LDG.E R24, desc[UR8][R14.64] ;  /* 0x000000080e187981 */ /* 0x000f22000c1e1900 */
[----:B---3--:R-:W-:-:S04]  /*16e0*/  IMAD.WIDE R16, R5, 0x4, R16 ;  /* 0x0000000405107825 */ /* 0x008fc800078e0210 */
[----:B--2---:R-:W-:Y:S01]  /*16f0*/  IMAD.WIDE R18, R5, 0x4, R18 ;  /* 0x0000000405127825 */ /* 0x004fe200078e0212 */
        /* <DEDUP_REMOVED lines=8> */
[----:B------:R-:W-:Y:S01]  /*1780*/  FFMA R26, R21, -R3, R24 ;  /* 0x80000003151a7223 */ /* 0x000fe20000000018 */
[----:B--2---:R-:W-:-:S03]  /*1790*/  FADD R23, -R23, R22 ;  /* 0x0000001617177221 */ /* 0x004fc60000000100 */
[----:B------:R-:W-:Y:S01]  /*17a0*/  FFMA R22, R11, R26, R21 ;  /* 0x0000001a0b167223 */ /* 0x000fe20000000015 */
[----:B-1----:R-:W-:Y:S06]  /*17b0*/  @!P0 BRA `(.L_x_36) ;  /* 0x0000000000108947 */ /* 0x002fec0003800000 */
[----:B------:R-:W-:Y:S02]  /*17c0*/  MOV R3, R24 ;  /* 0x0000001800037202 */ /* 0x000fe40000000f00 */
[----:B------:R-:W-:-:S07]  /*17d0*/  MOV R22, 0x17f0 ;  /* 0x000017f000167802 */ /* 0x000fce0000000f00 */
[----:B0-----:R-:W-:Y:S05]  /*17e0*/  CALL.REL.NOINC `($__internal_1_$__cuda_sm3x_div_rn_noftz_f32_slowpath) ;  /* 0x0000001800747944 */ /* 0x001fea0003c00000 */
[----:B------:R-:W-:-:S07]  /*17f0*/  MOV R22, R3 ;  /* 0x0000000300167202 */ /* 0x000fce0000000f00 */
.L_x_36:
[----:B------:R-:W-:Y:S05]  /*1800*/  BSYNC.RECONVERGENT B0 ;  /* 0x0000000000007941 */ /* 0x000fea0003800200 */
.L_x_35:
[----:B------:R-:W1:Y:S01]  /*1810*/  LDC.64 R24, c[0x0][0x3b0] ;  /* 0x0000ec00ff187b82 */ /* 0x000e620000000a00 */
[----:B------:R-:W-:-:S04]  /*1820*/  IMAD.WIDE R14, R7, 0x4, R14 ;  /* 0x00000004070e7825 */ /* 0x000fc800078e020e */
[----:B------:R-:W-:Y:S01]  /*1830*/  IMAD.WIDE R16, R7, 0x4, R16 ;  /* 0x0000000407107825 */ /* 0x000fe200078e0210 */
[----:B------:R-:W2:Y:S02]  /*1840*/  LDG.E R26, desc[UR8][R14.64] ;  /* 0x000000080e1a7981 */ /* 0x000ea4000c1e1900 */
[----:B------:R-:W3:Y:S03]  /*1850*/  LDC R21, c[0x0][0x3c8] ;  /* 0x0000f200ff157b82 */ /* 0x000ee60000000800 */
[----:B------:R-:W4:Y:S01]  /*1860*/  LDG.E R17, desc[UR8][R16.64] ;  /* 0x0000000810117981 */ /* 0x000f22000c1e1900 */
[----:B-1----:R-:W-:-:S06]  /*1870*/  IMAD.WIDE R24, R4, 0x4, R24 ;  /* 0x0000000404187825 */ /* 0x002fcc00078e0218 */
[----:B------:R-:W5:Y:S01]  /*1880*/  LDG.E R25, desc[UR8][R24.64] ;  /* 0x0000000818197981 */ /* 0x000f62000c1e1900 */
[----:B---3--:R-:W1:Y:S01]  /*1890*/  MUFU.RCP R28, R21 ;  /* 0x00000015001c7308 */ /* 0x008e620000001000 */
[----:B------:R-:W-:Y:S01]  /*18a0*/  FADD R22, R23, R22 ;  /* 0x0000001617167221 */ /* 0x000fe20000000000 */
[----:B------:R-:W-:Y:S01]  /*18b0*/  BSSY.RECONVERGENT B0, `(.L_x_37) ;  /* 0x000000d000007945 */ /* 0x000fe20003800200 */
[----:B-1----:R-:W-:-:S04]  /*18c0*/  FFMA R3, R28, -R21, 1 ;  /* 0x3f8000001c037423 */ /* 0x002fc80000000815 */
[----:B------:R-:W-:Y:S01]  /*18d0*/  FFMA R3, R28, R3, R28 ;  /* 0x000000031c037223 */ /* 0x000fe2000000001c */
[----:B--2---:R-:W1:Y:S03]  /*18e0*/  FCHK P0, R26, R21 ;  /* 0x000000151a007302 */ /* 0x004e660000000000 */
[----:B------:R-:W-:Y:S01]  /*18f0*/  FFMA R11, R3, R26, RZ ;  /* 0x0000001a030b7223 */ /* 0x000fe200000000ff */
[----:B----4-:R-:W-:-:S03]  /*1900*/  FADD R14, R22, R17 ;  /* 0x00000011160e7221 */ /* 0x010fc60000000000 */
[----:B------:R-:W-:-:S04]  /*1910*/  FFMA R22, R11, -R21, R26 ;  /* 0x800000150b167223 */ /* 0x000fc8000000001a */
[----:B------:R-:W-:Y:S01]  /*1920*/  FFMA R3, R3, R22, R11 ;  /* 0x0000001603037223 */ /* 0x000fe2000000000b */
[----:B-----5:R-:W-:Y:S01]  /*1930*/  FADD R14, R14, R25 ;  /* 0x000000190e0e7221 */ /* 0x020fe20000000000 */
[----:B-1----:R-:W-:Y:S06]  /*1940*/  @!P0 BRA `(.L_x_38) ;  /* 0x00000000000c8947 */ /* 0x002fec0003800000 */
[----:B------:R-:W-:Y:S02]  /*1950*/  MOV R3, R26 ;  /* 0x0000001a00037202 */ /* 0x000fe40000000f00 */
[----:B------:R-:W-:-:S07]  /*1960*/  MOV R22, 0x1980 ;  /* 0x0000198000167802 */ /* 0x000fce0000000f00 */
[----:B0-----:R-:W-:Y:S05]  /*1970*/  CALL.REL.NOINC `($__internal_1_$__cuda_sm3x_div_rn_noftz_f32_slowpath) ;  /* 0x0000001800107944 */ /* 0x001fea0003c00000 */
.L_x_38:
[----:B------:R-:W-:Y:S05]  /*1980*/  BSYNC.RECONVERGENT B0 ;  /* 0x0000000000007941 */ /* 0x000fea0003800200 */
.L_x_37:
[----:B------:R-:W1:Y:S02]  /*1990*/  LDC.64 R16, c[0x0][0x3b8] ;  /* 0x0000ee00ff107b82 */ /* 0x000e640000000a00 */
[----:B-1----:R-:W-:-:S06]  /*19a0*/  IMAD.WIDE R16, R2, 0x4, R16 ;  /* 0x0000000402107825 */ /* 0x002fcc00078e0210 */
[----:B------:R-:W2:Y:S01]  /*19b0*/  LDG.E R16, desc[UR8][R16.64] ;  /* 0x0000000810107981 */ /* 0x000ea2000c1e1900 */
[----:B------:R-:W-:Y:S01]  /*19c0*/  FADD R3, R14, -R3 ;  /* 0x800000030e037221 */ /* 0x000fe20000000000 */
[----:B------:R-:W-:-:S04]  /*19d0*/  IMAD.WIDE R18, R7, 0x4, R18 ;  /* 0x0000000407127825 */ /* 0x000fc800078e0212 */
[----:B------:R-:W-:-:S05]  /*19e0*/  FMUL R3, R3, 0.5 ;  /* 0x3f00000003037820 */ /* 0x000fca0000400000 */
[----:B--2---:R-:W-:-:S04]  /*19f0*/  FSETP.GTU.AND P0, PT, R3, R16, PT ;  /* 0x000000100300720b */ /* 0x004fc80003f0c000 */
[----:B------:R-:W-:-:S05]  /*1a00*/  FSEL R3, R3, R16, !P0 ;  /* 0x0000001003037208 */ /* 0x000fca0004000000 */
[----:B------:R2:W-:Y:S04]  /*1a10*/  STG.E desc[UR8][R18.64], R3 ;  /* 0x0000000312007986 */ /* 0x0005e8000c101908 */
.L_x_31:
[----:B------:R-:W-:Y:S01]  /*1a20*/  UIADD3 UR5, UPT, UPT, UR5, 0x1, URZ ;  /* 0x0000000105057890 */ /* 0x000fe2000fffe0ff */
[C---:B------:R-:W-:Y:S01]  /*1a30*/  IADD3 R2, PT, PT, R7.reuse, R2, RZ ;  /* 0x0000000207027210 */ /* 0x040fe20007ffe0ff */
[----:B------:R-:W-:Y:S01]  /*1a40*/  UIADD3 UR6, UPT, UPT, UR6, 0x1, URZ ;  /* 0x0000000106067890 */ /* 0x000fe2000fffe0ff */
[C---:B------:R-:W-:Y:S01]  /*1a50*/  IADD3 R5, PT, PT, R7.reuse, R5, RZ ;  /* 0x0000000507057210 */ /* 0x040fe20007ffe0ff */
[----:B------:R-:W-:Y:S01]  /*1a60*/  UISETP.NE.AND UP0, UPT, UR5, 0x1, UPT ;  /* 0x000000010500788c */ /* 0x000fe2000bf05270 */
[----:B------:R-:W-:-:S08]  /*1a70*/  IADD3 R4, PT, PT, R7, R4, RZ ;  /* 0x0000000407047210 */ /* 0x000fd00007ffe0ff */
[----:B------:R-:W-:Y:S05]  /*1a80*/  BRA.U UP0, `(.L_x_39) ;  /* 0xfffffff500f07547 */ /* 0x000fea000b83ffff */
.L_x_25:
[----:B0-----:R-:W0:Y:S02]  /*1a90*/  LDC R0, c[0x0][0x3d8] ;  /* 0x0000f600ff007b82 */ /* 0x001e240000000800 */
[----:B0-----:R-:W-:-:S13]  /*1aa0*/  ISETP.GE.AND P0, PT, R0, 0x2, PT ;  /* 0x000000020000780c */ /* 0x001fda0003f06270 */
[----:B------:R-:W-:Y:S05]  /*1ab0*/  @!P0 EXIT ;  /* 0x000000000000894d */ /* 0x000fea0003800000 */
[----:B------:R-:W0:Y:S01]  /*1ac0*/  LDCU UR5, c[0x0][0x3d4] ;  /* 0x00007a80ff0577ac */ /* 0x000e220008000800 */
[----:B------:R-:W-:Y:S01]  /*1ad0*/  IADD3 R0, PT, PT, R0, -0x2, RZ ;  /* 0xfffffffe00007810 */ /* 0x000fe20007ffe0ff */
[----:B-1-3--:R-:W-:Y:S01]  /*1ae0*/  HFMA2 R11, -RZ, RZ, 0, 0 ;  /* 0x00000000ff0b7431 */ /* 0x00afe200000001ff */
[----:B--2---:R-:W-:Y:S02]  /*1af0*/  LOP3.LUT R18, R8, 0x7, RZ, 0xc0, !PT ;  /* 0x0000000708127812 */ /* 0x004fe400078ec0ff */
[----:B------:R-:W-:Y:S02]  /*1b00*/  ISETP.GE.U32.AND P1, PT, R0, 0x7, PT ;  /* 0x000000070000780c */ /* 0x000fe40003f26070 */
[----:B------:R-:W-:Y:S01]  /*1b10*/  ISETP.NE.AND P0, PT, R18, RZ, PT ;  /* 0x000000ff1200720c */ /* 0x000fe20003f05270 */
[----:B0-----:R-:W-:-:S10]  /*1b20*/  IMAD R9, R9, UR5, RZ ;  /* 0x0000000509097c24 */ /* 0x001fd4000f8e02ff */
[----:B------:R-:W-:Y:S05]  /*1b30*/  @!P1 BRA `(.L_x_40) ;  /* 0x0000000800689947 */ /* 0x000fea0003800000 */
[----:B------:R-:W0:Y:S01]  /*1b40*/  LDCU UR6, c[0x0][0x3d0] ;  /* 0x00007a00ff0677ac */ /* 0x000e220008000800 */
[----:B------:R-:W1:Y:S01]  /*1b50*/  LDC R17, c[0x0][0x3cc] ;  /* 0x0000f300ff117b82 */ /* 0x000e620000000800 */
[----:B------:R-:W-:Y:S02]  /*1b60*/  LOP3.LUT R11, R8, 0xfffffff8, RZ, 0xc0, !PT ;  /* 0xfffffff8080b7812 */ /* 0x000fe400078ec0ff */
[----:B------:R-:W-:Y:S01]  /*1b70*/  IADD3 R20, PT, PT, R20, UR4, R9 ;  /* 0x0000000414147c10 */ /* 0x000fe2000fffe009 */
[----:B------:R-:W2:Y:S01]  /*1b80*/  LDCU UR7, c[0x0][0x3c8] ;  /* 0x00007900ff0777ac */ /* 0x000ea20008000800 */
[----:B------:R-:W-:Y:S02]  /*1b90*/  MOV R0, R10 ;  /* 0x0000000a00007202 */ /* 0x000fe40000000f00 */
[----:B------:R-:W-:Y:S01]  /*1ba0*/  IADD3 R16, PT, PT, -R11, RZ, RZ ;  /* 0x000000ff0b107210 */ /* 0x000fe20007ffe1ff */
[----:B0-----:R-:W-:-:S06]  /*1bb0*/  UIMAD UR6, UR6, UR5, URZ ;  /* 0x00000005060672a4 */ /* 0x001fcc000f8e02ff */
[----:B-12---:R-:W-:-:S07]  /*1bc0*/  IMAD R17, R17, UR6, RZ ;  /* 0x0000000611117c24 */ /* 0x006fce000f8e02ff */
.L_x_41:
[----:B0-----:R-:W0:Y:S08]  /*1bd0*/  LDC.64 R2, c[0x0][0x3b0] ;  /* 0x0000ec00ff027b82 */ /* 0x001e300000000a00 */
[----:B------:R-:W1:Y:S08]  /*1be0*/  LDC.64 R14, c[0x0][0x3a8] ;  /* 0x0000ea00ff0e7b82 */ /* 0x000e700000000a00 */
[----:B------:R-:W2:Y:S01]  /*1bf0*/  LDC.64 R6, c[0x0][0x388] ;  /* 0x0000e200ff067b82 */ /* 0x000ea20000000a00 */
[----:B0-----:R-:W-:-:S04]  /*1c00*/  IMAD.WIDE R4, R20, 0x4, R2 ;  /* 0x0000000414047825 */ /* 0x001fc800078e0202 */
[C---:B------:R-:W-:Y:S01]  /*1c10*/  IMAD.WIDE R2, R0.reuse, 0x4, R2 ;  /* 0x0000000400027825 */ /* 0x040fe200078e0202 */
[----:B------:R-:W3:Y:S03]  /*1c20*/  LDG.E R22, desc[UR8][R4.64] ;  /* 0x0000000804167981 */ /* 0x000ee6000c1e1900 */
[C---:B-1----:R-:W-:Y:S02]  /*1c30*/  IMAD.WIDE R14, R0.reuse, 0x4, R14 ;  /* 0x00000004000e7825 */ /* 0x042fe400078e020e */
[----:B------:R-:W4:Y:S04]  /*1c40*/  LDG.E R2, desc[UR8][R2.64] ;  /* 0x0000000802027981 */ /* 0x000f28000c1e1900 */
[----:B------:R-:W3:Y:S01]  /*1c50*/  LDG.E R19, desc[UR8][R14.64] ;  /* 0x000000080e137981 */ /* 0x000ee2000c1e1900 */
[----:B--2---:R-:W-:-:S05]  /*1c60*/  IMAD.WIDE R6, R0, 0x4, R6 ;  /* 0x0000000400067825 */ /* 0x004fca00078e0206 */
[----:B------:R-:W2:Y:S01]  /*1c70*/  LDG.E R24, desc[UR8][R6.64] ;  /* 0x0000000806187981 */ /* 0x000ea2000c1e1900 */
[----:B---3--:R-:W-:-:S04]  /*1c80*/  FADD R19, R19, R22 ;  /* 0x0000001613137221 */ /* 0x008fc80000000000 */
[----:B----4-:R-:W-:-:S04]  /*1c90*/  FADD R19, R19, -R2 ;  /* 0x8000000213137221 */ /* 0x010fc80000000000 */
[----:B------:R-:W-:-:S04]  /*1ca0*/  FMUL R19, R19, UR7 ;  /* 0x0000000713137c20 */ /* 0x000fc80008400000 */
[----:B--2---:R-:W-:-:S05]  /*1cb0*/  FADD R21, -R19, R24 ;  /* 0x0000001813157221 */ /* 0x004fca0000000100 */
[----:B------:R0:W-:Y:S04]  /*1cc0*/  STG.E desc[UR8][R6.64], R21 ;  /* 0x0000001506007986 */ /* 0x0001e8000c101908 */
[----:B------:R-:W2:Y:S01]  /*1cd0*/  LDG.E R22, desc[UR8][R12.64] ;  /* 0x000000080c167981 */ /* 0x000ea2000c1e1900 */
[----:B------:R-:W-:-:S04]  /*1ce0*/  FSETP.GT.AND P1, PT, R19, RZ, PT ;  /* 0x000000ff1300720b */ /* 0x000fc80003f24000 */
[----:B------:R-:W-:Y:S01]  /*1cf0*/  FSEL R19, R19, -R19, P1 ;  /* 0x8000001313137208 */ /* 0x000fe20000800000 */
[----:B------:R-:W-:-:S04]  /*1d00*/  IMAD.WIDE R14, R9, 0x4, R14 ;  /* 0x00000004090e7825 */ /* 0x000fc800078e020e */
[----:B------:R-:W-:-:S04]  /*1d10*/  IMAD.WIDE R2, R9, 0x4, R4 ;  /* 0x0000000409027825 */ /* 0x000fc800078e0204 */
[----:B0-----:R-:W-:-:S04]  /*1d20*/  IMAD.WIDE R6, R9, 0x4, R6 ;  /* 0x0000000409067825 */ /* 0x001fc800078e0206 */
[----:B--2---:R-:W-:-:S05]  /*1d30*/  FADD R19, R19, R22 ;  /* 0x0000001613137221 */ /* 0x004fca0000000000 */
[----:B------:R0:W-:Y:S04]  /*1d40*/  STG.E desc[UR8][R12.64], R19 ;  /* 0x000000130c007986 */ /* 0x0001e8000c101908 */
[----:B------:R-:W2:Y:S04]  /*1d50*/  LDG.E R22, desc[UR8][R14.64] ;  /* 0x000000080e167981 */ /* 0x000ea8000c1e1900 */
[----:B------:R-:W2:Y:S04]  /*1d60*/  LDG.E R23, desc[UR8][R2.64] ;  /* 0x0000000802177981 */ /* 0x000ea8000c1e1900 */
[----:B------:R-:W3:Y:S04]  /*1d70*/  LDG.E R5, desc[UR8][R4.64] ;  /* 0x0000000804057981 */ /* 0x000ee8000c1e1900 */
[----:B------:R-:W4:Y:S01]  /*1d80*/  LDG.E R21, desc[UR8][R6.64] ;  /* 0x0000000806157981 */ /* 0x000f22000c1e1900 */
[----:B--2---:R-:W-:-:S04]  /*1d90*/  FADD R22, R22, R23 ;  /* 0x0000001716167221 */ /* 0x004fc80000000000 */
[----:B---3--:R-:W-:-:S04]  /*1da0*/  FADD R22, R22, -R5 ;  /* 0x8000000516167221 */ /* 0x008fc80000000000 */
[----:B------:R-:W-:-:S04]  /*1db0*/  FMUL R22, R22, UR7 ;  /* 0x0000000716167c20 */ /* 0x000fc80008400000 */
[----:B----4-:R-:W-:-:S05]  /*1dc0*/  FADD R21, -R22, R21 ;  /* 0x0000001516157221 */ /* 0x010fca0000000100 */
[----:B------:R1:W-:Y:S04]  /*1dd0*/  STG.E desc[UR8][R6.64], R21 ;  /* 0x0000001506007986 */ /* 0x0003e8000c101908 */
[----:B0-----:R-:W2:Y:S01]  /*1de0*/  LDG.E R19, desc[UR8][R12.64] ;  /* 0x000000080c137981 */ /* 0x001ea2000c1e1900 */
[----:B------:R-:W-:-:S04]  /*1df0*/  FSETP.GT.AND P1, PT, R22, RZ, PT ;  /* 0x000000ff1600720b */ /* 0x000fc80003f24000 */
[----:B------:R-:W-:Y:S01]  /*1e00*/  FSEL R22, R22, -R22, P1 ;  /* 0x8000001616167208 */ /* 0x000fe20000800000 */
[----:B------:R-:W-:-:S04]  /*1e10*/  IMAD.WIDE R14, R9, 0x4, R14 ;  /* 0x00000004090e7825 */ /* 0x000fc800078e020e */
[----:B------:R-:W-:-:S04]  /*1e20*/  IMAD.WIDE R4, R9, 0x4, R2 ;  /* 0x0000000409047825 */ /* 0x000fc800078e0202 */
[----:B-1----:R-:W-:-:S04]  /*1e30*/  IMAD.WIDE R6, R9, 0x4, R6 ;  /* 0x0000000409067825 */ /* 0x002fc800078e0206 */
        /* <DEDUP_REMOVED lines=96> */
[----:B------:R-:W2:Y:S01]  /*2440*/  LDG.E R22, desc[UR8][R12.64] ;  /* 0x000000080c167981 */ /* 0x000ea2000c1e1900 */
[----:B------:R-:W-:-:S04]  /*2450*/  FSETP.GT.AND P1, PT, R21, RZ, PT ;  /* 0x000000ff1500720b */ /* 0x000fc80003f24000 */
[----:B------:R-:W-:Y:S02]  /*2460*/  FSEL R21, R21, -R21, P1 ;  /* 0x8000001515157208 */ /* 0x000fe40000800000 */
[----:B------:R-:W-:-:S04]  /*2470*/  IADD3 R16, PT, PT, R16, 0x8, RZ ;  /* 0x0000000810107810 */ /* 0x000fc80007ffe0ff */
[----:B------:R-:W-:Y:S02]  /*2480*/  ISETP.NE.AND P1, PT, R16, RZ, PT ;  /* 0x000000ff1000720c */ /* 0x000fe40003f25270 */
[C---:B------:R-:W-:Y:S02]  /*2490*/  LEA R20, R17.reuse, R20, 0x3 ;  /* 0x0000001411147211 */ /* 0x040fe400078e18ff */
[----:B------:R-:W-:Y:S01]  /*24a0*/  LEA R0, R17, R0, 0x3 ;  /* 0x0000000011007211 */ /* 0x000fe200078e18ff */
[----:B--2---:R-:W-:-:S05]  /*24b0*/  FADD R21, R21, R22 ;  /* 0x0000001615157221 */ /* 0x004fca0000000000 */
[----:B------:R0:W-:Y:S03]  /*24c0*/  STG.E desc[UR8][R12.64], R21 ;  /* 0x000000150c007986 */ /* 0x0001e6000c101908 */
[----:B------:R-:W-:Y:S05]  /*24d0*/  @P1 BRA `(.L_x_41) ;  /* 0xfffffff400bc1947 */ /* 0x000fea000383ffff */
.L_x_40:
[----:B------:R-:W-:Y:S05]  /*24e0*/  @!P0 EXIT ;  /* 0x000000000000894d */ /* 0x000fea0003800000 */
[----:B------:R-:W-:Y:S02]  /*24f0*/  ISETP.GE.U32.AND P1, PT, R18, 0x4, PT ;  /* 0x000000041200780c */ /* 0x000fe40003f26070 */
[----:B------:R-:W-:-:S04]  /*2500*/  LOP3.LUT R0, R8, 0x3, RZ, 0xc0, !PT ;  /* 0x0000000308007812 */ /* 0x000fc800078ec0ff */
[----:B------:R-:W-:-:S07]  /*2510*/  ISETP.NE.AND P0, PT, R0, RZ, PT ;  /* 0x000000ff0000720c */ /* 0x000fce0003f05270 */
[----:B------:R-:W-:Y:S06]  /*2520*/  @!P1 BRA `(.L_x_42) ;  /* 0x0000000400309947 */ /* 0x000fec0003800000 */
[----:B0-----:R-:W0:Y:S01]  /*2530*/  LDC.64 R6, c[0x0][0x3a8] ;  /* 0x0000ea00ff067b82 */ /* 0x001e220000000a00 */
[C---:B------:R-:W-:Y:S01]  /*2540*/  IMAD R17, R9.reuse, R11, R10 ;  /* 0x0000000b09117224 */ /* 0x040fe200078e020a */
[----:B------:R-:W1:Y:S04]  /*2550*/  LDCU UR4, c[0x0][0x3c8] ;  /* 0x00007900ff0477ac */ /* 0x000e680008000800 */
[----:B------:R-:W-:Y:S02]  /*2560*/  IADD3 R3, PT, PT, R9, R17, RZ ;  /* 0x0000001109037210 */ /* 0x000fe40007ffe0ff */
[----:B------:R-:W2:Y:S08]  /*2570*/  LDC.64 R14, c[0x0][0x3b0] ;  /* 0x0000ec00ff0e7b82 */ /* 0x000eb00000000a00 */
[----:B------:R-:W3:Y:S01]  /*2580*/  LDC.64 R4, c[0x0][0x388] ;  /* 0x0000e200ff047b82 */ /* 0x000ee20000000a00 */
[----:B0-----:R-:W-:-:S05]  /*2590*/  IMAD.WIDE R6, R17, 0x4, R6 ;  /* 0x0000000411067825 */ /* 0x001fca00078e0206 */
[----:B------:R-:W4:Y:S01]  /*25a0*/  LDG.E R16, desc[UR8][R6.64] ;  /* 0x0000000806107981 */ /* 0x000f22000c1e1900 */
[----:B--2---:R-:W-:-:S04]  /*25b0*/  IMAD.WIDE R2, R3, 0x4, R14 ;  /* 0x0000000403027825 */ /* 0x004fc800078e020e */
[C---:B------:R-:W-:Y:S01]  /*25c0*/  IMAD.WIDE R14, R17.reuse, 0x4, R14 ;  /* 0x00000004110e7825 */ /* 0x040fe200078e020e */
[----:B------:R-:W4:Y:S05]  /*25d0*/  LDG.E R19, desc[UR8][R2.64] ;  /* 0x0000000802137981 */ /* 0x000f2a000c1e1900 */
[----:B------:R-:W2:Y:S01]  /*25e0*/  LDG.E R15, desc[UR8][R14.64] ;  /* 0x000000080e0f7981 */ /* 0x000ea2000c1e1900 */
[----:B---3--:R-:W-:-:S05]  /*25f0*/  IMAD.WIDE R4, R17, 0x4, R4 ;  /* 0x0000000411047825 */ /* 0x008fca00078e0204 */
[----:B------:R-:W3:Y:S01]  /*2600*/  LDG.E R17, desc[UR8][R4.64] ;  /* 0x0000000804117981 */ /* 0x000ee2000c1e1900 */
[----:B----4-:R-:W-:-:S04]  /*2610*/  FADD R16, R16, R19 ;  /* 0x0000001310107221 */ /* 0x010fc80000000000 */
[----:B--2---:R-:W-:-:S04]  /*2620*/  FADD R16, R16, -R15 ;  /* 0x8000000f10107221 */ /* 0x004fc80000000000 */
[----:B-1----:R-:W-:-:S04]  /*2630*/  FMUL R16, R16, UR4 ;  /* 0x0000000410107c20 */ /* 0x002fc80008400000 */
[----:B---3--:R-:W-:-:S05]  /*2640*/  FADD R17, -R16, R17 ;  /* 0x0000001110117221 */ /* 0x008fca0000000100 */
        /* <DEDUP_REMOVED lines=54> */
[----:B------:R-:W-:Y:S02]  /*29b0*/  FSEL R16, R16, -R16, P1 ;  /* 0x8000001010107208 */ /* 0x000fe40000800000 */
[----:B------:R-:W-:-:S03]  /*29c0*/  IADD3 R11, PT, PT, R11, 0x4, RZ ;  /* 0x000000040b0b7810 */ /* 0x000fc60007ffe0ff */
[----:B--2---:R-:W-:-:S05]  /*29d0*/  FADD R19, R16, R19 ;  /* 0x0000001310137221 */ /* 0x004fca0000000000 */
[----:B------:R1:W-:Y:S02]  /*29e0*/  STG.E desc[UR8][R12.64], R19 ;  /* 0x000000130c007986 */ /* 0x0003e4000c101908 */
.L_x_42:
[----:B------:R-:W-:Y:S05]  /*29f0*/  @!P0 EXIT ;  /* 0x000000000000894d */ /* 0x000fea0003800000 */
[----:B------:R-:W-:Y:S02]  /*2a00*/  ISETP.NE.AND P0, PT, R0, 0x1, PT ;  /* 0x000000010000780c */ /* 0x000fe40003f05270 */
[----:B------:R-:W-:-:S04]  /*2a10*/  LOP3.LUT R8, R8, 0x1, RZ, 0xc0, !PT ;  /* 0x0000000108087812 */ /* 0x000fc800078ec0ff */
[----:B------:R-:W-:-:S07]  /*2a20*/  ISETP.NE.U32.AND P1, PT, R8, 0x1, PT ;  /* 0x000000010800780c */ /* 0x000fce0003f25070 */
[----:B------:R-:W-:Y:S06]  /*2a30*/  @!P0 BRA `(.L_x_43) ;  /* 0x0000000000a88947 */ /* 0x000fec0003800000 */
[----:B-1----:R-:W1:Y:S01]  /*2a40*/  LDC.64 R4, c[0x0][0x3a8] ;  /* 0x0000ea00ff047b82 */ /* 0x002e620000000a00 */
[C---:B0-----:R-:W-:Y:S01]  /*2a50*/  IMAD R19, R9.reuse, R11, R10 ;  /* 0x0000000b09137224 */ /* 0x041fe200078e020a */
[----:B------:R-:W0:Y:S04]  /*2a60*/  LDCU UR4, c[0x0][0x3c8] ;  /* 0x00007900ff0477ac */ /* 0x000e280008000800 */
[----:B------:R-:W-:Y:S02]  /*2a70*/  IADD3 R3, PT, PT, R9, R19, RZ ;  /* 0x0000001309037210 */ /* 0x000fe40007ffe0ff */
[----:B------:R-:W2:Y:S08]  /*2a80*/  LDC.64 R14, c[0x0][0x3b0] ;  /* 0x0000ec00ff0e7b82 */ /* 0x000eb00000000a00 */
[----:B------:R-:W3:Y:S01]  /*2a90*/  LDC.64 R6, c[0x0][0x388] ;  /* 0x0000e200ff067b82 */ /* 0x000ee20000000a00 */
[----:B-1----:R-:W-:-:S05]  /*2aa0*/  IMAD.WIDE R4, R19, 0x4, R4 ;  /* 0x0000000413047825 */ /* 0x002fca00078e0204 */
        /* <DEDUP_REMOVED lines=9> */
[----:B0-----:R-:W-:-:S04]  /*2b40*/  FMUL R0, R0, UR4 ;  /* 0x0000000400007c20 */ /* 0x001fc80008400000 */
        /* <DEDUP_REMOVED lines=19> */
[----:B0-----:R-:W3:Y:S01]  /*2c80*/  LDG.E R17, desc[UR8][R12.64] ;  /* 0x000000080c117981 */ /* 0x001ee2000c1e1900 */
[----:B------:R-:W-:-:S04]  /*2c90*/  FSETP.GT.AND P0, PT, R0, RZ, PT ;  /* 0x000000ff0000720b */ /* 0x000fc80003f04000 */
[----:B------:R-:W-:Y:S02]  /*2ca0*/  FSEL R0, R0, -R0, P0 ;  /* 0x8000000000007208 */ /* 0x000fe40000000000 */
[----:B------:R-:W-:-:S03]  /*2cb0*/  IADD3 R11, PT, PT, R11, 0x2, RZ ;  /* 0x000000020b0b7810 */ /* 0x000fc60007ffe0ff */
[----:B---3--:R-:W-:-:S05]  /*2cc0*/  FADD R17, R0, R17 ;  /* 0x0000001100117221 */ /* 0x008fca0000000000 */
[----:B------:R2:W-:Y:S02]  /*2cd0*/  STG.E desc[UR8][R12.64], R17 ;  /* 0x000000110c007986 */ /* 0x0005e4000c101908 */
.L_x_43:
[----:B------:R-:W-:Y:S05]  /*2ce0*/  @P1 EXIT ;  /* 0x000000000000194d */ /* 0x000fea0003800000 */
[----:B0-2---:R-:W0:Y:S01]  /*2cf0*/  LDC.64 R6, c[0x0][0x3b0] ;  /* 0x0000ec00ff067b82 */ /* 0x005e220000000a00 */
[C---:B------:R-:W-:Y:S01]  /*2d00*/  IMAD R15, R9.reuse, R11, R10 ;  /* 0x0000000b090f7224 */ /* 0x040fe200078e020a */
[----:B------:R-:W2:Y:S04]  /*2d10*/  LDCU UR4, c[0x0][0x3c8] ;  /* 0x00007900ff0477ac */ /* 0x000ea80008000800 */
[----:B-1----:R-:W-:Y:S02]  /*2d20*/  IADD3 R5, PT, PT, R9, R15, RZ ;  /* 0x0000000f09057210 */ /* 0x002fe40007ffe0ff */
[----:B------:R-:W1:Y:S08]  /*2d30*/  LDC.64 R2, c[0x0][0x3a8] ;  /* 0x0000ea00ff027b82 */ /* 0x000e700000000a00 */
[----:B------:R-:W3:Y:S01]  /*2d40*/  LDC.64 R10, c[0x0][0x388] ;  /* 0x0000e200ff0a7b82 */ /* 0x000ee20000000a00 */
[----:B0-----:R-:W-:-:S04]  /*2d50*/  IMAD.WIDE R4, R5, 0x4, R6 ;  /* 0x0000000405047825 */ /* 0x001fc800078e0206 */
[C---:B------:R-:W-:Y:S02]  /*2d60*/  IMAD.WIDE R6, R15.reuse, 0x4, R6 ;  /* 0x000000040f067825 */ /* 0x040fe400078e0206 */
[----:B------:R-:W4:Y:S02]  /*2d70*/  LDG.E R5, desc[UR8][R4.64] ;  /* 0x0000000804057981 */ /* 0x000f24000c1e1900 */
[C---:B-1----:R-:W-:Y:S02]  /*2d80*/  IMAD.WIDE R2, R15.reuse, 0x4, R2 ;  /* 0x000000040f027825 */ /* 0x042fe400078e0202 */
[----:B------:R-:W5:Y:S04]  /*2d90*/  LDG.E R7, desc[UR8][R6.64] ;  /* 0x0000000806077981 */ /* 0x000f68000c1e1900 */
[----:B------:R-:W4:Y:S01]  /*2da0*/  LDG.E R2, desc[UR8][R2.64] ;  /* 0x0000000802027981 */ /* 0x000f22000c1e1900 */
[----:B---3--:R-:W-:-:S05]  /*2db0*/  IMAD.WIDE R8, R15, 0x4, R10 ;  /* 0x000000040f087825 */ /* 0x008fca00078e020a */
[----:B------:R-:W3:Y:S01]  /*2dc0*/  LDG.E R11, desc[UR8][R8.64] ;  /* 0x00000008080b7981 */ /* 0x000ee2000c1e1900 */
[----:B----4-:R-:W-:-:S04]  /*2dd0*/  FADD R0, R2, R5 ;  /* 0x0000000502007221 */ /* 0x010fc80000000000 */
[----:B-----5:R-:W-:-:S04]  /*2de0*/  FADD R0, R0, -R7 ;  /* 0x8000000700007221 */ /* 0x020fc80000000000 */
[----:B--2---:R-:W-:-:S04]  /*2df0*/  FMUL R0, R0, UR4 ;  /* 0x0000000400007c20 */ /* 0x004fc80008400000 */
[----:B---3--:R-:W-:-:S05]  /*2e00*/  FADD R11, -R0, R11 ;  /* 0x0000000b000b7221 */ /* 0x008fca0000000100 */
[----:B------:R-:W-:Y:S04]  /*2e10*/  STG.E desc[UR8][R8.64], R11 ;  /* 0x0000000b08007986 */ /* 0x000fe8000c101908 */
[----:B------:R-:W2:Y:S01]  /*2e20*/  LDG.E R5, desc[UR8][R12.64] ;  /* 0x000000080c057981 */ /* 0x000ea2000c1e1900 */
[----:B------:R-:W-:-:S04]  /*2e30*/  FSETP.GT.AND P0, PT, R0, RZ, PT ;  /* 0x000000ff0000720b */ /* 0x000fc80003f04000 */
[----:B------:R-:W-:-:S05]  /*2e40*/  FSEL R0, R0, -R0, P0 ;  /* 0x8000000000007208 */ /* 0x000fca0000000000 */
[----:B--2---:R-:W-:-:S05]  /*2e50*/  FADD R5, R0, R5 ;  /* 0x0000000500057221 */ /* 0x004fca0000000000 */
[----:B------:R-:W-:Y:S01]  /*2e60*/  STG.E desc[UR8][R12.64], R5 ;  /* 0x000000050c007986 */ /* 0x000fe2000c101908 */
[----:B------:R-:W-:Y:S05]  /*2e70*/  EXIT ;  /* 0x000000000000794d */ /* 0x000fea0003800000 */
        .weak           $__internal_0_$__cuda_sm20_rcp_rn_f32_slowpath
        .type           $__internal_0_$__cuda_sm20_rcp_rn_f32_slowpath,@function
        .size           $__internal_0_$__cuda_sm20_rcp_rn_f32_slowpath,($__internal_1_$__cuda_sm3x_div_rn_noftz_f32_slowpath - $__internal_0_$__cuda_sm20_rcp_rn_f32_slowpath)
$__internal_0_$__cuda_sm20_rcp_rn_f32_slowpath:
[----:B------:R-:W0:Y:S02]  /*2e80*/  LDC R0, c[0x0][0x3c8] ;  /* 0x0000f200ff007b82 */ /* 0x000e240000000800 */
[----:B0-----:R-:W-:-:S04]  /*2e90*/  SHF.L.U32 R4, R0, 0x1, RZ ;  /* 0x0000000100047819 */ /* 0x001fc800000006ff */
[----:B------:R-:W-:-:S04]  /*2ea0*/  SHF.R.U32.HI R3, RZ, 0x18, R4 ;  /* 0x00000018ff037819 */ /* 0x000fc80000011604 */
[----:B------:R-:W-:-:S13]  /*2eb0*/  ISETP.NE.U32.AND P0, PT, R3, RZ, PT ;  /* 0x000000ff0300720c */ /* 0x000fda0003f05070 */
[----:B------:R-:W-:Y:S05]  /*2ec0*/  @P0 BRA `(.L_x_44) ;  /* 0x0000000000280947 */ /* 0x000fea0003800000 */
[----:B------:R-:W-:-:S13]  /*2ed0*/  ISETP.NE.AND P0, PT, R4, RZ, PT ;  /* 0x000000ff0400720c */ /* 0x000fda0003f05270 */
[----:B------:R2:W3:Y:S01]  /*2ee0*/  @!P0 MUFU.RCP R3, R0 ;  /* 0x0000000000038308 */ /* 0x0004e20000001000 */
[----:B------:R-:W-:Y:S05]  /*2ef0*/  @!P0 BRA `(.L_x_45) ;  /* 0x0000000000a48947 */ /* 0x000fea0003800000 */
[----:B------:R-:W-:-:S04]  /*2f00*/  FFMA R4, R0, 1.84467440737095516160e+19, RZ ;  /* 0x5f80000000047823 */ /* 0x000fc800000000ff */
[----:B---3--:R-:W2:Y:S02]  /*2f10*/  MUFU.RCP R3, R4 ;  /* 0x0000000400037308 */ /* 0x008ea40000001000 */
[----:B--2---:R-:W-:-:S04]  /*2f20*/  FFMA R0, R4, R3, -1 ;  /* 0xbf80000004007423 */ /* 0x004fc80000000003 */
[----:B------:R-:W-:-:S04]  /*2f30*/  FADD.FTZ R0, -R0, -RZ ;  /* 0x800000ff00007221 */ /* 0x000fc80000010100 */
[----:B------:R-:W-:-:S04]  /*2f40*/  FFMA R0, R3, R0, R3 ;  /* 0x0000000003007223 */ /* 0x000fc80000000003 */
[----:B------:R-:W-:Y:S01]  /*2f50*/  FFMA R3, R0, 1.84467440737095516160e+19, RZ ;  /* 0x5f80000000037823 */ /* 0x000fe200000000ff */
[----:B------:R-:W-:Y:S06]  /*2f60*/  BRA `(.L_x_45) ;  /* 0x0000000000887947 */ /* 0x000fec0003800000 */
.L_x_44:
[----:B------:R-:W-:-:S04]  /*2f70*/  IADD3 R4, PT, PT, R3, -0xfd, RZ ;  /* 0xffffff0303047810 */ /* 0x000fc80007ffe0ff */
[----:B------:R-:W-:-:S13]  /*2f80*/  ISETP.GT.U32.AND P0, PT, R4, 0x1, PT ;  /* 0x000000010400780c */ /* 0x000fda0003f04070 */
[----:B------:R-:W-:Y:S05]  /*2f90*/  @P0 BRA `(.L_x_46) ;  /* 0x0000000000780947 */ /* 0x000fea0003800000 */
[----:B------:R-:W-:Y:S02]  /*2fa0*/  LOP3.LUT R5, R0, 0x7fffff, RZ, 0xc0, !PT ;  /* 0x007fffff00057812 */ /* 0x000fe400078ec0ff */
[----:B------:R-:W-:Y:S02]  /*2fb0*/  MOV R15, 0x3 ;  /* 0x00000003000f7802 */ /* 0x000fe40000000f00 */
[----:B------:R-:W-:Y:S02]  /*2fc0*/  LOP3.LUT R5, R5, 0x3f800000, RZ, 0xfc, !PT ;  /* 0x3f80000005057812 */ /* 0x000fe400078efcff */
[----:B------:R-:W-:Y:S02]  /*2fd0*/  SHF.L.U32 R16, R15, R4, RZ ;  /* 0x000000040f107219 */ /* 0x000fe400000006ff */
[----:B------:R-:W0:Y:S02]  /*2fe0*/  MUFU.RCP R6, R5 ;  /* 0x0000000500067308 */ /* 0x000e240000001000 */
[----:B0-----:R-:W-:-:S04]  /*2ff0*/  FFMA R11, R5, R6, -1 ;  /* 0xbf800000050b7423 */ /* 0x001fc80000000006 */
[----:B------:R-:W-:-:S04]  /*3000*/  FADD.FTZ R11, -R11, -RZ ;  /* 0x800000ff0b0b7221 */ /* 0x000fc80000010100 */
[CCC-:B------:R-:W-:Y:S01]  /*3010*/  FFMA.RM R14, R6.reuse, R11.reuse, R6.reuse ;  /* 0x0000000b060e7223 */ /* 0x1c0fe20000004006 */
[----:B------:R-:W-:-:S04]  /*3020*/  FFMA.RP R11, R6, R11, R6 ;  /* 0x0000000b060b7223 */ /* 0x000fc80000008006 */
[C---:B------:R-:W-:Y:S02]  /*3030*/  LOP3.LUT R6, R14.reuse, 0x7fffff, RZ, 0xc0, !PT ;  /* 0x007fffff0e067812 */ /* 0x040fe400078ec0ff */
[----:B------:R-:W-:Y:S02]  /*3040*/  FSETP.NEU.FTZ.AND P0, PT, R14, R11, PT ;  /* 0x0000000b0e00720b */ /* 0x000fe40003f1d000 */
[----:B------:R-:W-:Y:S02]  /*3050*/  LOP3.LUT R11, R6, 0x800000, RZ, 0xfc, !PT ;  /* 0x00800000060b7812 */ /* 0x000fe400078efcff */
[----:B------:R-:W-:Y:S02]  /*3060*/  SEL R6, RZ, 0xffffffff, !P0 ;  /* 0xffffffffff067807 */ /* 0x000fe40004000000 */
[----:B------:R-:W-:Y:S02]  /*3070*/  LOP3.LUT R5, R16, R11, RZ, 0xc0, !PT ;  /* 0x0000000b10057212 */ /* 0x000fe400078ec0ff */
[----:B------:R-:W-:-:S02]  /*3080*/  IADD3 R6, PT, PT, -R6, RZ, RZ ;  /* 0x000000ff06067210 */ /* 0x000fc40007ffe1ff */
[-C--:B------:R-:W-:Y:S02]  /*3090*/  SHF.R.U32.HI R5, RZ, R4.reuse, R5 ;  /* 0x00000004ff057219 */ /* 0x080fe40000011605 */
[----:B------:R-:W-:Y:S02]  /*30a0*/  LOP3.LUT P1, RZ, R6, R4, R11, 0xf8, !PT ;  /* 0x0000000406ff7212 */ /* 0x000fe4000782f80b */
[C---:B------:R-:W-:Y:S02]  /*30b0*/  LOP3.LUT P0, RZ, R5.reuse, 0x1, RZ, 0xc0, !PT ;  /* 0x0000000105ff7812 */ /* 0x040fe4000780c0ff */
[----:B------:R-:W-:-:S04]  /*30c0*/  LOP3.LUT P2, RZ, R5, 0x2, RZ, 0xc0, !PT ;  /* 0x0000000205ff7812 */ /* 0x000fc8000784c0ff */
[----:B------:R-:W-:Y:S02]  /*30d0*/  PLOP3.LUT P0, PT, P0, P1, P2, 0xe0, 0x0 ;  /* 0x000000000000781c */ /* 0x000fe40000703c20 */
[----:B------:R-:W-:Y:S02]  /*30e0*/  LOP3.LUT P1, RZ, R0, 0x7fffff, RZ, 0xc0, !PT ;  /* 0x007fffff00ff7812 */ /* 0x000fe4000782c0ff */
[----:B------:R-:W-:-:S04]  /*30f0*/  SEL R4, RZ, 0x1, !P0 ;  /* 0x00000001ff047807 */ /* 0x000fc80004000000 */
[----:B------:R-:W-:-:S04]  /*3100*/  IADD3 R4, PT, PT, -R4, RZ, RZ ;  /* 0x000000ff04047210 */ /* 0x000fc80007ffe1ff */
[----:B------:R-:W-:Y:S02]  /*3110*/  ISETP.GE.AND P0, PT, R4, RZ, PT ;  /* 0x000000ff0400720c */ /* 0x000fe40003f06270 */
[----:B------:R-:W-:-:S04]  /*3120*/  IADD3 R4, PT, PT, R3, -0xfc, RZ ;  /* 0xffffff0403047810 */ /* 0x000fc80007ffe0ff */
[----:B------:R-:W-:-:S07]  /*3130*/  SHF.R.U32.HI R3, RZ, R4, R11 ;  /* 0x00000004ff037219 */ /* 0x000fce000001160b */
[----:B------:R-:W-:-:S04]  /*3140*/  @!P0 IADD3 R3, PT, PT, R3, 0x1, RZ ;  /* 0x0000000103038810 */ /* 0x000fc80007ffe0ff */
[----:B------:R-:W-:-:S04]  /*3150*/  @!P1 SHF.L.U32 R3, R3, 0x1, RZ ;  /* 0x0000000103039819 */ /* 0x000fc800000006ff */
[----:B------:R-:W-:Y:S01]  /*3160*/  LOP3.LUT R3, R3, 0x80000000, R0, 0xf8, !PT ;  /* 0x8000000003037812 */ /* 0x000fe200078ef800 */
[----:B------:R-:W-:Y:S06]  /*3170*/  BRA `(.L_x_45) ;  /* 0x0000000000047947 */ /* 0x000fec0003800000 */
.L_x_46:
[----:B------:R0:W1:Y:S02]  /*3180*/  MUFU.RCP R3, R0 ;  /* 0x0000000000037308 */ /* 0x0000640000001000 */
.L_x_45:
[----:B-1-3--:R-:W-:Y:S01]  /*3190*/  MOV R6, R3 ;  /* 0x0000000300067202 */ /* 0x00afe20000000f00 */
[----:B------:R-:W-:-:S04]  /*31a0*/  HFMA2 R3, -RZ, RZ, 0, 0 ;  /* 0x00000000ff037431 */ /* 0x000fc800000001ff */
[----:B0-2---:R-:W-:Y:S05]  /*31b0*/  RET.REL.NODEC R2 `(_Z13updatePstMultPfS_S_S_S_S_S_S_S_fiiii) ;  /* 0xffffffcc02907950 */ /* 0x005fea0003c3ffff */
        .weak           $__internal_1_$__cuda_sm3x_div_rn_noftz_f32_slowpath
        .type           $__internal_1_$__cuda_sm3x_div_rn_noftz_f32_slowpath,@function
        .size           $__internal_1_$__cuda_sm3x_div_rn_noftz_f32_slowpath,(.L_x_165 - $__internal_1_$__cuda_sm3x_div_rn_noftz_f32_slowpath)
$__internal_1_$__cuda_sm3x_div_rn_noftz_f32_slowpath:
[----:B------:R-:W-:Y:S01]  /*31c0*/  SHF.R.U32.HI R11, RZ, 0x17, R0 ;  /* 0x00000017ff0b7819 */ /* 0x000fe20000011600 */
[----:B------:R-:W-:Y:S01]  /*31d0*/  BSSY.RECONVERGENT B1, `(.L_x_47) ;  /* 0x0000063000017945 */ /* 0x000fe20003800200 */
[----:B------:R-:W-:Y:S02]  /*31e0*/  SHF.R.U32.HI R24, RZ, 0x17, R3 ;  /* 0x00000017ff187819 */ /* 0x000fe40000011603 */
[----:B------:R-:W-:Y:S02]  /*31f0*/  LOP3.LUT R11, R11, 0xff, RZ, 0xc0, !PT ;  /* 0x000000ff0b0b7812 */ /* 0x000fe400078ec0ff */
[----:B------:R-:W-:Y:S02]  /*3200*/  LOP3.LUT R24, R24, 0xff, RZ, 0xc0, !PT ;  /* 0x000000ff18187812 */ /* 0x000fe400078ec0ff */
[----:B------:R-:W-:Y:S02]  /*3210*/  IADD3 R25, PT, PT, R11, -0x1, RZ ;  /* 0xffffffff0b197810 */ /* 0x000fe40007ffe0ff */
[----:B------:R-:W-:-:S02]  /*3220*/  IADD3 R26, PT, PT, R24, -0x1, RZ ;  /* 0xffffffff181a7810 */ /* 0x000fc40007ffe0ff */
[----:B------:R-:W-:Y:S02]  /*3230*/  ISETP.GT.U32.AND P0, PT, R25, 0xfd, PT ;  /* 0x000000fd1900780c */ /* 0x000fe40003f04070 */
[----:B------:R-:W-:Y:S02]  /*3240*/  MOV R27, R0 ;  /* 0x00000000001b7202 */ /* 0x000fe40000000f00 */
[----:B------:R-:W-:-:S13]  /*3250*/  ISETP.GT.U32.OR P0, PT, R26, 0xfd, P0 ;  /* 0x000000fd1a00780c */ /* 0x000fda0000704470 */
[----:B------:R-:W-:Y:S01]  /*3260*/  @!P0 MOV R21, RZ ;  /* 0x000000ff00158202 */ /* 0x000fe20000000f00 */
[----:B------:R-:W-:Y:S06]  /*3270*/  @!P0 BRA `(.L_x_48) ;  /* 0x00000000005c8947 */ /* 0x000fec0003800000 */
[----:B------:R-:W-:Y:S02]  /*3280*/  FSETP.GTU.FTZ.AND P0, PT, |R3|, +INF , PT ;  /* 0x7f8000000300780b */ /* 0x000fe40003f1c200 */
[----:B------:R-:W-:-:S04]  /*3290*/  FSETP.GTU.FTZ.AND P1, PT, |R0|, +INF , PT ;  /* 0x7f8000000000780b */ /* 0x000fc80003f3c200 */
[----:B------:R-:W-:-:S13]  /*32a0*/  PLOP3.LUT P0, PT, P0, P1, PT, 0xf8, 0x8f ;  /* 0x00000000008f781c */ /* 0x000fda0000703f70 */
[----:B------:R-:W-:Y:S05]  /*32b0*/  @P0 BRA `(.L_x_49) ;  /* 0x00000004004c0947 */ /* 0x000fea0003800000 */
[----:B------:R-:W-:-:S13]  /*32c0*/  LOP3.LUT P0, RZ, R27, 0x7fffffff, R3, 0xc8, !PT ;  /* 0x7fffffff1bff7812 */ /* 0x000fda000780c803 */
[----:B------:R-:W-:Y:S05]  /*32d0*/  @!P0 BRA `(.L_x_50) ;  /* 0x00000004003c8947 */ /* 0x000fea0003800000 */
[C---:B------:R-:W-:Y:S02]  /*32e0*/  FSETP.NEU.FTZ.AND P2, PT, |R3|.reuse, +INF , PT ;  /* 0x7f8000000300780b */ /* 0x040fe40003f5d200 */
[----:B------:R-:W-:Y:S02]  /*32f0*/  FSETP.NEU.FTZ.AND P1, PT, |R0|, +INF , PT ;  /* 0x7f8000000000780b */ /* 0x000fe40003f3d200 */
[----:B------:R-:W-:-:S11]  /*3300*/  FSETP.NEU.FTZ.AND P0, PT, |R3|, +INF , PT ;  /* 0x7f8000000300780b */ /* 0x000fd60003f1d200 */
[----:B------:R-:W-:Y:S05]  /*3310*/  @!P1 BRA !P2, `(.L_x_50) ;  /* 0x00000004002c9947 */ /* 0x000fea0005000000 */
[----:B------:R-:W-:-:S04]  /*3320*/  LOP3.LUT P2, RZ, R3, 0x7fffffff, RZ, 0xc0, !PT ;  /* 0x7fffffff03ff7812 */ /* 0x000fc8000784c0ff */
[----:B------:R-:W-:-:S13]  /*3330*/  PLOP3.LUT P1, PT, P1, P2, PT, 0x2f, 0xf2 ;  /* 0x0000000000f2781c */ /* 0x000fda0000f24577 */
[----:B------:R-:W-:Y:S05]  /*3340*/  @P1 BRA `(.L_x_51) ;  /* 0x0000000400181947 */ /* 0x000fea0003800000 */
[----:B------:R-:W-:-:S04]  /*3350*/  LOP3.LUT P1, RZ, R27, 0x7fffffff, RZ, 0xc0, !PT ;  /* 0x7fffffff1bff7812 */ /* 0x000fc8000782c0ff */
[----:B------:R-:W-:-:S13]  /*3360*/  PLOP3.LUT P0, PT, P0, P1, PT, 0x2f, 0xf2 ;  /* 0x0000000000f2781c */ /* 0x000fda0000702577 */
[----:B------:R-:W-:Y:S05]  /*3370*/  @P0 BRA `(.L_x_52) ;  /* 0x0000000400000947 */ /* 0x000fea0003800000 */
[----:B------:R-:W-:Y:S02]  /*3380*/  ISETP.GE.AND P0, PT, R26, RZ, PT ;  /* 0x000000ff1a00720c */ /* 0x000fe40003f06270 */
[----:B------:R-:W-:-:S11]  /*3390*/  ISETP.GE.AND P1, PT, R25, RZ, PT ;  /* 0x000000ff1900720c */ /* 0x000fd60003f26270 */
[----:B------:R-:W-:Y:S01]  /*33a0*/  @P0 MOV R21, RZ ;  /* 0x000000ff00150202 */ /* 0x000fe20000000f00 */
[----:B------:R-:W-:Y:S01]  /*33b0*/  @!P0 FFMA R3, R3, 1.84467440737095516160e+19, RZ ;  /* 0x5f80000003038823 */ /* 0x000fe200000000ff */
[----:B------:R-:W-:Y:S01]  /*33c0*/  @!P0 MOV R21, 0xffffffc0 ;  /* 0xffffffc000158802 */ /* 0x000fe20000000f00 */
[----:B------:R-:W-:-:S03]  /*33d0*/  @!P1 FFMA R27, R0, 1.84467440737095516160e+19, RZ ;  /* 0x5f800000001b9823 */ /* 0x000fc600000000ff */
[----:B------:R-:W-:-:S07]  /*33e0*/  @!P1 IADD3 R21, PT, PT, R21, 0x40, RZ ;  /* 0x0000004015159810 */ /* 0x000fce0007ffe0ff */
.L_x_48:
[----:B------:R-:W-:Y:S01]  /*33f0*/  LEA R26, R11, 0xc0800000, 0x17 ;  /* 0xc08000000b1a7811 */ /* 0x000fe200078eb8ff */
[----:B------:R-:W-:Y:S01]  /*3400*/  BSSY.RECONVERGENT B2, `(.L_x_53) ;  /* 0x0000036000027945 */ /* 0x000fe20003800200 */
[----:B------:R-:W-:Y:S02]  /*3410*/  IADD3 R28, PT, PT, R24, -0x7f, RZ ;  /* 0xffffff81181c7810 */ /* 0x000fe40007ffe0ff */
[----:B------:R-:W-:-:S03]  /*3420*/  IADD3 R27, PT, PT, -R26, R27, RZ ;  /* 0x0000001b1a1b7210 */ /* 0x000fc60007ffe1ff */
[C---:B------:R-:W-:Y:S01]  /*3430*/  IMAD R3, R28.reuse, -0x800000, R3 ;  /* 0xff8000001c037824 */ /* 0x040fe200078e0203 */
[----:B------:R-:W0:Y:S01]  /*3440*/  MUFU.RCP R25, R27 ;  /* 0x0000001b00197308 */ /* 0x000e220000001000 */
[----:B------:R-:W-:Y:S01]  /*3450*/  FADD.FTZ R26, -R27, -RZ ;  /* 0x800000ff1b1a7221 */ /* 0x000fe20000010100 */
[----:B------:R-:W-:-:S03]  /*3460*/  IADD3 R28, PT, PT, R28, 0x7f, -R11 ;  /* 0x0000007f1c1c7810 */ /* 0x000fc60007ffe80b */
[----:B0-----:R-:W-:-:S04]  /*3470*/  FFMA R24, R25, R26, 1 ;  /* 0x3f80000019187423 */ /* 0x001fc8000000001a */
[----:B------:R-:W-:-:S04]  /*3480*/  FFMA R24, R25, R24, R25 ;  /* 0x0000001819187223 */ /* 0x000fc80000000019 */
[----:B------:R-:W-:-:S04]  /*3490*/  FFMA R11, R3, R24, RZ ;  /* 0x00000018030b7223 */ /* 0x000fc800000000ff */
[----:B------:R-:W-:-:S04]  /*34a0*/  FFMA R25, R26, R11, R3 ;  /* 0x0000000b1a197223 */ /* 0x000fc80000000003 */
[----:B------:R-:W-:-:S04]  /*34b0*/  FFMA R25, R24, R25, R11 ;  /* 0x0000001918197223 */ /* 0x000fc8000000000b */
[----:B------:R-:W-:Y:S01]  /*34c0*/  FFMA R11, R26, R25, R3 ;  /* 0x000000191a0b7223 */ /* 0x000fe20000000003 */
[----:B------:R-:W-:-:S03]  /*34d0*/  IADD3 R26, PT, PT, R28, R21, RZ ;  /* 0x000000151c1a7210 */ /* 0x000fc60007ffe0ff */
[----:B------:R-:W-:-:S05]  /*34e0*/  FFMA R3, R24, R11, R25 ;  /* 0x0000000b18037223 */ /* 0x000fca0000000019 */
[----:B------:R-:W-:-:S04]  /*34f0*/  SHF.R.U32.HI R21, RZ, 0x17, R3 ;  /* 0x00000017ff157819 */ /* 0x000fc80000011603 */
[----:B------:R-:W-:-:S04]  /*3500*/  LOP3.LUT R21, R21, 0xff, RZ, 0xc0, !PT ;  /* 0x000000ff15157812 */ /* 0x000fc800078ec0ff */
[----:B------:R-:W-:-:S04]  /*3510*/  IADD3 R21, PT, PT, R21, R26, RZ ;  /* 0x0000001a15157210 */ /* 0x000fc80007ffe0ff */
[----:B------:R-:W-:-:S04]  /*3520*/  IADD3 R27, PT, PT, R21, -0x1, RZ ;  /* 0xffffffff151b7810 */ /* 0x000fc80007ffe0ff */
[----:B------:R-:W-:-:S13]  /*3530*/  ISETP.GE.U32.AND P0, PT, R27, 0xfe, PT ;  /* 0x000000fe1b00780c */ /* 0x000fda0003f06070 */
[----:B------:R-:W-:Y:S05]  /*3540*/  @!P0 BRA `(.L_x_54) ;  /* 0x0000000000808947 */ /* 0x000fea0003800000 */
[----:B------:R-:W-:-:S13]  /*3550*/  ISETP.GT.AND P0, PT, R21, 0xfe, PT ;  /* 0x000000fe1500780c */ /* 0x000fda0003f04270 */
[----:B------:R-:W-:Y:S05]  /*3560*/  @P0 BRA `(.L_x_55) ;  /* 0x00000000006c0947 */ /* 0x000fea0003800000 */
[----:B------:R-:W-:-:S13]  /*3570*/  ISETP.GE.AND P0, PT, R21, 0x1, PT ;  /* 0x000000011500780c */ /* 0x000fda0003f06270 */
[----:B------:R-:W-:Y:S05]  /*3580*/  @P0 BRA `(.L_x_56) ;  /* 0x0000000000740947 */ /* 0x000fea0003800000 */
[----:B------:R-:W-:Y:S02]  /*3590*/  ISETP.GE.AND P0, PT, R21, -0x18, PT ;  /* 0xffffffe81500780c */ /* 0x000fe40003f06270 */
[----:B------:R-:W-:-:S11]  /*35a0*/  LOP3.LUT R3, R3, 0x80000000, RZ, 0xc0, !PT ;  /* 0x8000000003037812 */ /* 0x000fd600078ec0ff */
[----:B------:R-:W-:Y:S05]  /*35b0*/  @!P0 BRA `(.L_x_56) ;  /* 0x0000000000688947 */ /* 0x000fea0003800000 */
[CCC-:B------:R-:W-:Y:S01]  /*35c0*/  FFMA.RZ R26, R24.reuse, R11.reuse, R25.reuse ;  /* 0x0000000b181a7223 */ /* 0x1c0fe2000000c019 */
[CCC-:B------:R-:W-:Y:S01]  /*35d0*/  FFMA.RP R27, R24.reuse, R11.reuse, R25.reuse ;  /* 0x0000000b181b7223 */ /* 0x1c0fe20000008019 */
[----:B------:R-:W-:Y:S01]  /*35e0*/  FFMA.RM R24, R24, R11, R25 ;  /* 0x0000000b18187223 */ /* 0x000fe20000004019 */
[C---:B------:R-:W-:Y:S02]  /*35f0*/  IADD3 R11, PT, PT, R21.reuse, 0x20, RZ ;  /* 0x00000020150b7810 */ /* 0x040fe40007ffe0ff */
[----:B------:R-:W-:Y:S02]  /*3600*/  LOP3.LUT R26, R26, 0x7fffff, RZ, 0xc0, !PT ;  /* 0x007fffff1a1a7812 */ /* 0x000fe400078ec0ff */
[C---:B------:R-:W-:Y:S02]  /*3610*/  ISETP.NE.AND P2, PT, R21.reuse, RZ, PT ;  /* 0x000000ff1500720c */ /* 0x040fe40003f45270 */
[----:B------:R-:W-:Y:S02]  /*3620*/  LOP3.LUT R26, R26, 0x800000, RZ, 0xfc, !PT ;  /* 0x008000001a1a7812 */ /* 0x000fe400078efcff */
[----:B------:R-:W-:-:S02]  /*3630*/  ISETP.NE.AND P1, PT, R21, RZ, PT ;  /* 0x000000ff1500720c */ /* 0x000fc40003f25270 */
[----:B------:R-:W-:Y:S02]  /*3640*/  IADD3 R21, PT, PT, -R21, RZ, RZ ;  /* 0x000000ff15157210 */ /* 0x000fe40007ffe1ff */
[----:B------:R-:W-:Y:S02]  /*3650*/  SHF.L.U32 R11, R26, R11, RZ ;  /* 0x0000000b1a0b7219 */ /* 0x000fe400000006ff */
[----:B------:R-:W-:Y:S02]  /*3660*/  FSETP.NEU.FTZ.AND P0, PT, R27, R24, PT ;  /* 0x000000181b00720b */ /* 0x000fe40003f1d000 */
[----:B------:R-:W-:Y:S02]  /*3670*/  SEL R21, R21, RZ, P2 ;  /* 0x000000ff15157207 */ /* 0x000fe40001000000 */
[----:B------:R-:W-:Y:S02]  /*3680*/  ISETP.NE.AND P1, PT, R11, RZ, P1 ;  /* 0x000000ff0b00720c */ /* 0x000fe40000f25270 */
[----:B------:R-:W-:-:S02]  /*3690*/  SHF.R.U32.HI R26, RZ, R21, R26 ;  /* 0x00000015ff1a7219 */ /* 0x000fc4000001161a */
[----:B------:R-:W-:Y:S02]  /*36a0*/  PLOP3.LUT P0, PT, P0, P1, PT, 0xf8, 0x8f ;  /* 0x00000000008f781c */ /* 0x000fe40000703f70 */
[----:B------:R-:W-:Y:S02]  /*36b0*/  SHF.R.U32.HI R11, RZ, 0x1, R26 ;  /* 0x00000001ff0b7819 */ /* 0x000fe4000001161a */
[----:B------:R-:W-:-:S04]  /*36c0*/  SEL R24, RZ, 0x1, !P0 ;  /* 0x00000001ff187807 */ /* 0x000fc80004000000 */
[----:B------:R-:W-:-:S04]  /*36d0*/  LOP3.LUT R21, R24, 0x1, R11, 0xf8, !PT ;  /* 0x0000000118157812 */ /* 0x000fc800078ef80b */
[----:B------:R-:W-:-:S04]  /*36e0*/  LOP3.LUT R26, R21, R26, RZ, 0xc0, !PT ;  /* 0x0000001a151a7212 */ /* 0x000fc800078ec0ff */
[----:B------:R-:W-:-:S04]  /*36f0*/  IADD3 R26, PT, PT, R11, R26, RZ ;  /* 0x0000001a0b1a7210 */ /* 0x000fc80007ffe0ff */
[----:B------:R-:W-:Y:S01]  /*3700*/  LOP3.LUT R3, R26, R3, RZ, 0xfc, !PT ;  /* 0x000000031a037212 */ /* 0x000fe200078efcff */
[----:B------:R-:W-:Y:S06]  /*3710*/  BRA `(.L_x_56) ;  /* 0x0000000000107947 */ /* 0x000fec0003800000 */
.L_x_55:
[----:B------:R-:W-:-:S04]  /*3720*/  LOP3.LUT R3, R3, 0x80000000, RZ, 0xc0, !PT ;  /* 0x8000000003037812 */ /* 0x000fc800078ec0ff */
[----:B------:R-:W-:Y:S01]  /*3730*/  LOP3.LUT R3, R3, 0x7f800000, RZ, 0xfc, !PT ;  /* 0x7f80000003037812 */ /* 0x000fe200078efcff */
[----:B------:R-:W-:Y:S06]  /*3740*/  BRA `(.L_x_56) ;  /* 0x0000000000047947 */ /* 0x000fec0003800000 */
.L_x_54:
[----:B------:R-:W-:-:S07]  /*3750*/  LEA R3, R26, R3, 0x17 ;  /* 0x000000031a037211 */ /* 0x000fce00078eb8ff */
.L_x_56:
[----:B------:R-:W-:Y:S05]  /*3760*/  BSYNC.RECONVERGENT B2 ;  /* 0x0000000000027941 */ /* 0x000fea0003800200 */
.L_x_53:
[----:B------:R-:W-:Y:S05]  /*3770*/  BRA `(.L_x_57) ;  /* 0x0000000000207947 */ /* 0x000fea0003800000 */
.L_x_52:
[----:B------:R-:W-:-:S04]  /*3780*/  LOP3.LUT R3, R27, 0x80000000, R3, 0x48, !PT ;  /* 0x800000001b037812 */ /* 0x000fc800078e4803 */
[----:B------:R-:W-:Y:S01]  /*3790*/  LOP3.LUT R3, R3, 0x7f800000, RZ, 0xfc, !PT ;  /* 0x7f80000003037812 */ /* 0x000fe200078efcff */
[----:B------:R-:W-:Y:S06]  /*37a0*/  BRA `(.L_x_57) ;  /* 0x0000000000147947 */ /* 0x000fec0003800000 */
.L_x_51:
[----:B------:R-:W-:Y:S01]  /*37b0*/  LOP3.LUT R3, R27, 0x80000000, R3, 0x48, !PT ;  /* 0x800000001b037812 */ /* 0x000fe200078e4803 */
[----:B------:R-:W-:Y:S06]  /*37c0*/  BRA `(.L_x_57) ;  /* 0x00000000000c7947 */ /* 0x000fec0003800000 */
.L_x_50:
[----:B------:R-:W0:Y:S01]  /*37d0*/  MUFU.RSQ R3, -QNAN ;  /* 0xffc0000000037908 */ /* 0x000e220000001400 */
[----:B------:R-:W-:Y:S05]  /*37e0*/  BRA `(.L_x_57) ;  /* 0x0000000000047947 */ /* 0x000fea0003800000 */
.L_x_49:
[----:B------:R-:W-:-:S07]  /*37f0*/  FADD.FTZ R3, R3, R0 ;  /* 0x0000000003037221 */ /* 0x000fce0000010000 */
.L_x_57:
[----:B------:R-:W-:Y:S05]  /*3800*/  BSYNC.RECONVERGENT B1 ;  /* 0x0000000000017941 */ /* 0x000fea0003800200 */
.L_x_47:
[----:B------:R-:W-:Y:S01]  /*3810*/  HFMA2 R25, -RZ, RZ, 0, 0 ;  /* 0x00000000ff197431 */ /* 0x000fe200000001ff */
[----:B------:R-:W-:-:S04]  /*3820*/  MOV R24, R22 ;  /* 0x0000001600187202 */ /* 0x000fc80000000f00 */
[----:B0-----:R-:W-:Y:S05]  /*3830*/  RET.REL.NODEC R24 `(_Z13updatePstMultPfS_S_S_S_S_S_S_S_fiiii) ;  /* 0xffffffc418f07950 */ /* 0x001fea0003c3ffff */
.L_x_58:
        /* <DEDUP_REMOVED lines=12> */
.L_x_165:


//--------------------- .text._Z14projStep2TotalPfS_S_S_iiii --------------------------
	.section	.text._Z14projStep2TotalPfS_S_S_iiii,"ax",@progbits
	.align	128
        .global         _Z14projStep2TotalPfS_S_S_iiii
        .type           _Z14projStep2TotalPfS_S_S_iiii,@function
        .size           _Z14projStep2TotalPfS_S_S_iiii,(.L_x_172 - _Z14projStep2TotalPfS_S_S_iiii)
        .other          _Z14projStep2TotalPfS_S_S_iiii,@"STO_CUDA_ENTRY STV_DEFAULT"
_Z14projStep2TotalPfS_S_S_iiii:
.text._Z14projStep2TotalPfS_S_S_iiii:
[----:B------:R-:W-:Y:S08]  /*0000*/  LDC R1, c[0x0][0x37c] ;  /* 0x0000df00ff017b82 */ /* 0x000ff00000000800 */
[----:B------:R-:W0:Y:S01]  /*0010*/  LDC R0, c[0x0][0x3a0] ;  /* 0x0000e800ff007b82 */ /* 0x000e220000000800 */
[----:B------:R-:W1:Y:S01]  /*0020*/  S2R R9, SR_TID.X ;  /* 0x0000000000097919 */ /* 0x000e620000002100 */
[----:B------:R-:W2:Y:S06]  /*0030*/  LDCU UR5, c[0x0][0x360] ;  /* 0x00006c00ff0577ac */ /* 0x000eac0008000800 */
[----:B------:R-:W2:Y:S01]  /*0040*/  S2UR UR4, SR_CTAID.X ;  /* 0x00000000000479c3 */ /* 0x000ea20000002500 */
[----:B0-----:R-:W-:-:S04]  /*0050*/  IABS R4, R0 ;  /* 0x0000000000047213 */ /* 0x001fc80000000000 */
[----:B------:R-:W0:Y:S01]  /*0060*/  I2F.RP R2, R4 ;  /* 0x0000000400027306 */ /* 0x000e220000209400 */
        /* <DEDUP_REMOVED lines=11> */
[----:B------:R-:W-:-:S05]  /*0120*/  LOP3.LUT R6, RZ, R0, RZ, 0x33, !PT ;  /* 0x00000000ff067212 */ /* 0x000fca00078e33ff */
        /* <DEDUP_REMOVED lines=8> */
[C---:B------:R-:W-:Y:S02]  /*01b0*/  ISETP.NE.AND P0, PT, R0.reuse, RZ, PT ;  /* 0x000000ff0000720c */ /* 0x040fe40003f05270 */
[----:B------:R-:W-:Y:S02]  /*01c0*/  @!P2 IADD3 R7, PT, PT, -R7, RZ, RZ ;  /* 0x000000ff0707a210 */ /* 0x000fe40007ffe1ff */
[----:B------:R-:W-:Y:S02]  /*01d0*/  IADD3 R2, PT, PT, R0, -0x1, RZ ;  /* 0xffffffff00027810 */ /* 0x000fe40007ffe0ff */
[----:B------:R-:W-:-:S04]  /*01e0*/  SEL R7, R6, R7, !P0 ;  /* 0x0000000706077207 */ /* 0x000fc80004000000 */
[----:B------:R-:W-:-:S13]  /*01f0*/  ISETP.NE.AND P2, PT, R7, R2, PT ;  /* 0x000000020700720c */ /* 0x000fda0003f45270 */
[----:B------:R-:W-:Y:S05]  /*0200*/  @!P2 EXIT ;  /* 0x000000000000a94d */ /* 0x000fea0003800000 */
        /* <DEDUP_REMOVED lines=8> */
[----:B0-----:R-:W-:-:S02]  /*0290*/  IADD3 R12, PT, PT, R8, 0xffffffe, RZ ;  /* 0x0ffffffe080c7810 */ /* 0x001fc40007ffe0ff */
[----:B------:R-:W-:-:S04]  /*02a0*/  LOP3.LUT R8, R3, R2, RZ, 0x3c, !PT ;  /* 0x0000000203087212 */ /* 0x000fc800078e3cff */
[----:B------:R0:W1:Y:S01]  /*02b0*/  F2I.FTZ.U32.TRUNC.NTZ R13, R12 ;  /* 0x0000000c000d7305 */ /* 0x000062000021f000 */
[----:B------:R-:W-:Y:S02]  /*02c0*/  ISETP.GE.AND P3, PT, R8, RZ, PT ;  /* 0x000000ff0800720c */ /* 0x000fe40003f66270 */
        /* <DEDUP_REMOVED lines=11> */
[----:B------:R-:W-:-:S11]  /*0380*/  ISETP.NE.AND P4, PT, R2, RZ, PT ;  /* 0x000000ff0200720c */ /* 0x000fd60003f85270 */
[----:B------:R-:W-:-:S04]  /*0390*/  @P2 IADD3 R10, PT, PT, R10, 0x1, RZ ;  /* 0x000000010a0a2810 */ /* 0x000fc80007ffe0ff */
        /* <DEDUP_REMOVED lines=13> */
[----:B------:R-:W-:-:S04]  /*0470*/  SEL R5, R6, R5, !P0 ;  /* 0x0000000506057207 */ /* 0x000fc80004000000 */
[----:B------:R-:W-:Y:S02]  /*0480*/  ISETP.GE.AND P2, PT, R5, RZ, PT ;  /* 0x000000ff0500720c */ /* 0x000fe40003f46270 */
[----:B0-----:R-:W-:-:S04]  /*0490*/  IADD3 R10, PT, PT, R8, 0xffffffe, RZ ;  /* 0x0ffffffe080a7810 */ /* 0x001fc80007ffe0ff */
[----:B------:R0:W1:Y:S02]  /*04a0*/  F2I.FTZ.U32.TRUNC.NTZ R11, R10 ;  /* 0x0000000a000b7305 */ /* 0x000064000021f000 */
[----:B0-----:R-:W-:Y:S02]  /*04b0*/  MOV R10, RZ ;  /* 0x000000ff000a7202 */ /* 0x001fe40000000f00 */
[----:B-1----:R-:W-:-:S05]  /*04c0*/  IADD3 R4, PT, PT, RZ, -R11, RZ ;  /* 0x8000000bff047210 */ /* 0x002fca0007ffe0ff */
[----:B------:R-:W-:Y:S01]  /*04d0*/  IMAD R15, R4, R13, RZ ;  /* 0x0000000d040f7224 */ /* 0x000fe200078e02ff */
[----:B------:R-:W-:Y:S02]  /*04e0*/  IABS R4, R5 ;  /* 0x0000000500047213 */ /* 0x000fe40000000000 */
[----:B------:R-:W-:Y:S01]  /*04f0*/  IADD3 R5, PT, PT, R7, -0x1, RZ ;  /* 0xffffffff07057810 */ /* 0x000fe20007ffe0ff */
[----:B------:R-:W-:-:S06]  /*0500*/  IMAD.HI.U32 R10, R11, R15, R10 ;  /* 0x0000000f0b0a7227 */ /* 0x000fcc00078e000a */
        /* <DEDUP_REMOVED lines=13> */
[----:B0-----:R-:W-:-:S13]  /*05e0*/  ISETP.GE.AND P0, PT, R4, 0x2, PT ;  /* 0x000000020400780c */ /* 0x001fda0003f06270 */
[----:B------:R-:W-:Y:S05]  /*05f0*/  @!P0 EXIT ;  /* 0x000000000000894d */ /* 0x000fea0003800000 */
[C---:B------:R-:W-:Y:S01]  /*0600*/  IADD3 R5, PT, PT, R4.reuse, -0x2, RZ ;  /* 0xfffffffe04057810 */ /* 0x040fe20007ffe0ff */
[----:B------:R-:W0:Y:S01]  /*0610*/  LDCU.64 UR6, c[0x0][0x358] ;  /* 0x00006b00ff0677ac */ /* 0x000e220008000a00 */
[----:B------:R-:W-:Y:S01]  /*0620*/  IADD3 R4, PT, PT, R4, -0x1, RZ ;  /* 0xffffffff04047810 */ /* 0x000fe20007ffe0ff */
[----:B------:R-:W-:Y:S01]  /*0630*/  IMAD R6, R2, UR8, RZ ;  /* 0x0000000802067c24 */ /* 0x000fe2000f8e02ff */
[----:B------:R-:W-:Y:S01]  /*0640*/  ISETP.GE.U32.AND P0, PT, R5, 0x3, PT ;  /* 0x000000030500780c */ /* 0x000fe20003f06070 */
[----:B------:R-:W-:-:S12]  /*0650*/  HFMA2 R5, -RZ, RZ, 0, 0 ;  /* 0x00000000ff057431 */ /* 0x000fd800000001ff */
        /* <DEDUP_REMOVED lines=8> */
.L_x_60:
[----:B-1----:R-:W1:Y:S08]  /*06e0*/  LDC.64 R14, c[0x0][0x398] ;  /* 0x0000e600ff0e7b82 */ /* 0x002e700000000a00 */
[----:B------:R-:W2:Y:S08]  /*06f0*/  LDC.64 R10, c[0x0][0x380] ;  /* 0x0000e000ff0a7b82 */ /* 0x000eb00000000a00 */
[----:B------:R-:W3:Y:S01]  /*0700*/  LDC.64 R12, c[0x0][0x388] ;  /* 0x0000e200ff0c7b82 */ /* 0x000ee20000000a00 */
[----:B-1----:R-:W-:-:S05]  /*0710*/  IMAD.WIDE R14, R8, 0x4, R14 ;  /* 0x00000004080e7825 */ /* 0x002fca00078e020e */
[----:B0-----:R-:W4:Y:S04]  /*0720*/  LDG.E R24, desc[UR6][R14.64] ;  /* 0x000000060e187981 */ /* 0x001f28000c1e1900 */
[----:B------:R-:W4:Y:S01]  /*0730*/  LDG.E R17, desc[UR6][R14.64+0x4] ;  /* 0x000004060e117981 */ /* 0x000f22000c1e1900 */
[----:B--2---:R-:W-:-:S05]  /*0740*/  IMAD.WIDE R10, R8, 0x4, R10 ;  /* 0x00000004080a7825 */ /* 0x004fca00078e020a */
[----:B------:R-:W2:Y:S01]  /*0750*/  LDG.E R16, desc[UR6][R10.64+0x4] ;  /* 0x000004060a107981 */ /* 0x000ea2000c1e1900 */
[----:B------:R-:W-:-:S04]  /*0760*/  IMAD.WIDE R22, R0, 0x4, R14 ;  /* 0x0000000400167825 */ /* 0x000fc800078e020e */
[----:B---3--:R-:W-:-:S04]  /*0770*/  IMAD.WIDE R12, R9, 0x4, R12 ;  /* 0x00000004090c7825 */ /* 0x008fc800078e020c */
[----:B----4-:R-:W-:-:S04]  /*0780*/  FADD R17, R24, R17 ;  /* 0x0000001118117221 */ /* 0x010fc80000000000 */
[----:B------:R-:W-:-:S04]  /*0790*/  FMUL R17, R17, 0.5 ;  /* 0x3f00000011117820 */ /* 0x000fc80000400000 */
[----:B--2---:R-:W-:Y:S02]  /*07a0*/  FMUL R25, R17, R16 ;  /* 0x0000001011197220 */ /* 0x004fe40000400000 */
[----:B------:R-:W0:Y:S03]  /*07b0*/  LDC.64 R16, c[0x0][0x390] ;  /* 0x0000e400ff107b82 */ /* 0x000e260000000a00 */
[----:B------:R1:W-:Y:S04]  /*07c0*/  STG.E desc[UR6][R10.64+0x4], R25 ;  /* 0x000004190a007986 */ /* 0x0003e8000c101906 */
[----:B------:R-:W2:Y:S04]  /*07d0*/  LDG.E R23, desc[UR6][R22.64] ;  /* 0x0000000616177981 */ /* 0x000ea8000c1e1900 */
[----:B------:R-:W3:Y:S01]  /*07e0*/  LDG.E R19, desc[UR6][R12.64] ;  /* 0x000000060c137981 */ /* 0x000ee2000c1e1900 */
[----:B0-----:R-:W-:-:S04]  /*07f0*/  IMAD.WIDE R16, R7, 0x4, R16 ;  /* 0x0000000407107825 */ /* 0x001fc800078e0210 */
[----:B--2---:R-:W-:-:S04]  /*0800*/  FADD R18, R24, R23 ;  /* 0x0000001718127221 */ /* 0x004fc80000000000 */
[----:B------:R-:W-:-:S04]  /*0810*/  FMUL R18, R18, 0.5 ;  /* 0x3f00000012127820 */ /* 0x000fc80000400000 */
[----:B---3--:R-:W-:Y:S01]  /*0820*/  FMUL R27, R18, R19 ;  /* 0x00000013121b7220 */ /* 0x008fe20000400000 */
[----:B------:R-:W-:-:S04]  /*0830*/  IMAD.WIDE R18, R2, 0x4, R14 ;  /* 0x0000000402127825 */ /* 0x000fc800078e020e */
[----:B------:R0:W-:Y:S04]  /*0840*/  STG.E desc[UR6][R12.64], R27 ;  /* 0x0000001b0c007986 */ /* 0x0001e8000c101906 */
[----:B------:R-:W2:Y:S04]  /*0850*/  LDG.E R19, desc[UR6][R18.64] ;  /* 0x0000000612137981 */ /* 0x000ea8000c1e1900 */
[----:B------:R-:W3:Y:S01]  /*0860*/  LDG.E R23, desc[UR6][R16.64] ;  /* 0x0000000610177981 */ /* 0x000ee2000c1e1900 */
[----:B------:R-:W-:-:S04]  /*0870*/  IMAD.WIDE R14, R6, 0x4, R14 ;  /* 0x00000004060e7825 */ /* 0x000fc800078e020e */
[----:B-1----:R-:W-:-:S04]  /*0880*/  IMAD.WIDE R10, R6, 0x4, R10 ;  /* 0x00000004060a7825 */ /* 0x002fc800078e020a */
[----:B--2---:R-:W-:-:S04]  /*0890*/  FADD R24, R24, R19 ;  /* 0x0000001318187221 */ /* 0x004fc80000000000 */
[----:B------:R-:W-:-:S04]  /*08a0*/  FMUL R24, R24, 0.5 ;  /* 0x3f00000018187820 */ /* 0x000fc80000400000 */
[----:B---3--:R-:W-:-:S05]  /*08b0*/  FMUL R25, R24, R23 ;  /* 0x0000001718197220 */ /* 0x008fca0000400000 */
[----:B------:R1:W-:Y:S04]  /*08c0*/  STG.E desc[UR6][R16.64], R25 ;  /* 0x0000001910007986 */ /* 0x0003e8000c101906 */
[----:B------:R-:W2:Y:S04]  /*08d0*/  LDG.E R24, desc[UR6][R14.64] ;  /* 0x000000060e187981 */ /* 0x000ea8000c1e1900 */
        /* <DEDUP_REMOVED lines=10> */
[----:B-1----:R-:W-:-:S04]  /*0980*/  IMAD.WIDE R16, R6, 0x4, R16 ;  /* 0x0000000406107825 */ /* 0x002fc800078e0210 */
[----:B--2---:R-:W-:-:S04]  /*0990*/  FADD R18, R24, R23 ;  /* 0x0000001718127221 */ /* 0x004fc80000000000 */
[----:B------:R-:W-:-:S04]  /*09a0*/  FMUL R18, R18, 0.5 ;  /* 0x3f00000012127820 */ /* 0x000fc80000400000 */
[----:B---3--:R-:W-:Y:S01]  /*09b0*/  FMUL R25, R18, R19 ;  /* 0x0000001312197220 */ /* 0x008fe20000400000 */
[----:B------:R-:W-:-:S04]  /*09c0*/  IMAD.WIDE R18, R2, 0x4, R14 ;  /* 0x0000000402127825 */ /* 0x000fc800078e020e */
[----:B------:R1:W-:Y:S04]  /*09d0*/  STG.E desc[UR6][R12.64], R25 ;  /* 0x000000190c007986 */ /* 0x0003e8000c101906 */
[----:B------:R-:W2:Y:S04]  /*09e0*/  LDG.E R19, desc[UR6][R18.64] ;  /* 0x0000000612137981 */ /* 0x000ea8000c1e1900 */
[----:B0-----:R-:W3:Y:S01]  /*09f0*/  LDG.E R27, desc[UR6][R16.64] ;  /* 0x00000006101b7981 */ /* 0x001ee2000c1e1900 */
[----:B------:R-:W-:-:S04]  /*0a00*/  IMAD.WIDE R14, R6, 0x4, R14 ;  /* 0x00000004060e7825 */ /* 0x000fc800078e020e */
[----:B------:R-:W-:-:S04]  /*0a10*/  IMAD.WIDE R10, R6, 0x4, R10 ;  /* 0x00000004060a7825 */ /* 0x000fc800078e020a */
[----:B--2---:R-:W-:-:S04]  /*0a20*/  FADD R24, R24, R19 ;  /* 0x0000001318187221 */ /* 0x004fc80000000000 */
[----:B------:R-:W-:-:S04]  /*0a30*/  FMUL R24, R24, 0.5 ;  /* 0x3f00000018187820 */ /* 0x000fc80000400000 */
[----:B---3--:R-:W-:-:S05]  /*0a40*/  FMUL R27, R24, R27 ;  /* 0x0000001b181b7220 */ /* 0x008fca0000400000 */
[----:B------:R0:W-:Y:S04]  /*0a50*/  STG.E desc[UR6][R16.64], R27 ;  /* 0x0000001b10007986 */ /* 0x0001e8000c101906 */
[----:B------:R-:W2:Y:S04]  /*0a60*/  LDG.E R24, desc[UR6][R14.64] ;  /* 0x000000060e187981 */ /* 0x000ea8000c1e1900 */
        /* <DEDUP_REMOVED lines=17> */
[----:B-1----:R-:W3:Y:S01]  /*0b80*/  LDG.E R25, desc[UR6][R16.64] ;  /* 0x0000000610197981 */ /* 0x002ee2000c1e1900 */
        /* <DEDUP_REMOVED lines=24> */
[----:B0-----:R-:W3:Y:S01]  /*0d10*/  LDG.E R11, desc[UR6][R16.64] ;  /* 0x00000006100b7981 */ /* 0x001ee2000c1e1900 */
[----:B------:R-:W-:Y:S02]  /*0d20*/  IADD3 R21, PT, PT, R21, 0x4, RZ ;  /* 0x0000000415157810 */ /* 0x000fe40007ffe0ff */
[----:B------:R-:W-:-:S02]  /*0d30*/  LEA R8, R20, R8, 0x2 ;  /* 0x0000000814087211 */ /* 0x000fc400078e10ff */
[----:B------:R-:W-:Y:S02]  /*0d40*/  ISETP.NE.AND P0, PT, R21, RZ, PT ;  /* 0x000000ff1500720c */ /* 0x000fe40003f05270 */
[C---:B------:R-:W-:Y:S02]  /*0d50*/  LEA R9, R20.reuse, R9, 0x2 ;  /* 0x0000000914097211 */ /* 0x040fe400078e10ff */
[----:B------:R-:W-:Y:S01]  /*0d60*/  LEA R7, R20, R7, 0x2 ;  /* 0x0000000714077211 */ /* 0x000fe200078e10ff */
[----:B--2---:R-:W-:-:S04]  /*0d70*/  FADD R22, R22, R15 ;  /* 0x0000000f16167221 */ /* 0x004fc80000000000 */
[----:B------:R-:W-:-:S04]  /*0d80*/  FMUL R22, R22, 0.5 ;  /* 0x3f00000016167820 */ /* 0x000fc80000400000 */
[----:B---3--:R-:W-:-:S05]  /*0d90*/  FMUL R11, R22, R11 ;  /* 0x0000000b160b7220 */ /* 0x008fca0000400000 */
[----:B------:R1:W-:Y:S01]  /*0da0*/  STG.E desc[UR6][R16.64], R11 ;  /* 0x0000000b10007986 */ /* 0x0003e2000c101906 */
[----:B------:R-:W-:Y:S05]  /*0db0*/  @P0 BRA `(.L_x_60) ;  /* 0xfffffff800480947 */ /* 0x000fea000383ffff */
.L_x_59:
[----:B------:R-:W-:-:S13]  /*0dc0*/  LOP3.LUT P0, R7, R4, 0x3, RZ, 0xc0, !PT ;  /* 0x0000000304077812 */ /* 0x000fda000780c0ff */
[----:B0-----:R-:W-:Y:S05]  /*0dd0*/  @!P0 EXIT ;  /* 0x000000000000894d */ /* 0x001fea0003800000 */
[----:B------:R-:W-:Y:S02]  /*0de0*/  ISETP.NE.AND P0, PT, R7, 0x1, PT ;  /* 0x000000010700780c */ /* 0x000fe40003f05270 */
[----:B------:R-:W-:-:S04]  /*0df0*/  LOP3.LUT R4, R4, 0x1, RZ, 0xc0, !PT ;  /* 0x0000000104047812 */ /* 0x000fc800078ec0ff */
[----:B------:R-:W-:-:S07]  /*0e00*/  ISETP.NE.U32.AND P1, PT, R4, 0x1, PT ;  /* 0x000000010400780c */ /* 0x000fce0003f25070 */
[----:B------:R-:W-:Y:S06]  /*0e10*/  @!P0 BRA `(.L_x_61) ;  /* 0x0000000000e88947 */ /* 0x000fec0003800000 */
[----:B-1----:R-:W0:Y:S01]  /*0e20*/  LDC.64 R12, c[0x0][0x398] ;  /* 0x0000e600ff0c7b82 */ /* 0x002e220000000a00 */
[----:B------:R-:W-:-:S07]  /*0e30*/  IMAD R7, R6, R5, R3 ;  /* 0x0000000506077224 */ /* 0x000fce00078e0203 */
[----:B------:R-:W1:Y:S08]  /*0e40*/  LDC.64 R10, c[0x0][0x380] ;  /* 0x0000e000ff0a7b82 */ /* 0x000e700000000a00 */
[----:B------:R-:W2:Y:S01]  /*0e50*/  LDC.64 R8, c[0x0][0x388] ;  /* 0x0000e200ff087b82 */ /* 0x000ea20000000a00 */
[----:B0-----:R-:W-:-:S05]  /*0e60*/  IMAD.WIDE R12, R7, 0x4, R12 ;  /* 0x00000004070c7825 */ /* 0x001fca00078e020c */
[----:B------:R-:W3:Y:S04]  /*0e70*/  LDG.E R4, desc[UR6][R12.64] ;  /* 0x000000060c047981 */ /* 0x000ee8000c1e1900 */
[----:B------:R-:W3:Y:S01]  /*0e80*/  LDG.E R15, desc[UR6][R12.64+0x4] ;  /* 0x000004060c0f7981 */ /* 0x000ee2000c1e1900 */
[----:B-1----:R-:W-:-:S05]  /*0e90*/  IMAD.WIDE R10, R7, 0x4, R10 ;  /* 0x00000004070a7825 */ /* 0x002fca00078e020a */
[----:B------:R-:W4:Y:S01]  /*0ea0*/  LDG.E R14, desc[UR6][R10.64+0x4] ;  /* 0x000004060a0e7981 */ /* 0x000f22000c1e1900 */
[----:B------:R-:W-:-:S04]  /*0eb0*/  IMAD.WIDE R16, R0, 0x4, R12 ;  /* 0x0000000400107825 */ /* 0x000fc800078e020c */
[----:B---3--:R-:W-:-:S04]  /*0ec0*/  FADD R15, R4, R15 ;  /* 0x0000000f040f7221 */ /* 0x008fc80000000000 */
[----:B------:R-:W-:-:S04]  /*0ed0*/  FMUL R15, R15, 0.5 ;  /* 0x3f0000000f0f7820 */ /* 0x000fc80000400000 */
[----:B----4-:R-:W-:Y:S01]  /*0ee0*/  FMUL R21, R15, R14 ;  /* 0x0000000e0f157220 */ /* 0x010fe20000400000 */
[----:B------:R-:W-:-:S04]  /*0ef0*/  IADD3 R15, PT, PT, R7, R0, RZ ;  /* 0x00000000070f7210 */ /* 0x000fc80007ffe0ff */
[----:B------:R0:W-:Y:S01]  /*0f00*/  STG.E desc[UR6][R10.64+0x4], R21 ;  /* 0x000004150a007986 */ /* 0x0001e2000c101906 */
[----:B--2---:R-:W-:Y:S02]  /*0f10*/  IMAD.WIDE R8, R15, 0x4, R8 ;  /* 0x000000040f087825 */ /* 0x004fe400078e0208 */
[----:B------:R-:W1:Y:S01]  /*0f20*/  LDC.64 R14, c[0x0][0x390] ;  /* 0x0000e400ff0e7b82 */ /* 0x000e620000000a00 */
[----:B------:R-:W2:Y:S04]  /*0f30*/  LDG.E R17, desc[UR6][R16.64] ;  /* 0x0000000610117981 */ /* 0x000ea8000c1e1900 */
[----:B------:R-:W3:Y:S01]  /*0f40*/  LDG.E R19, desc[UR6][R8.64] ;  /* 0x0000000608137981 */ /* 0x000ee2000c1e1900 */
[----:B------:R-:W-:-:S05]  /*0f50*/  IADD3 R7, PT, PT, R2, R7, RZ ;  /* 0x0000000702077210 */ /* 0x000fca0007ffe0ff */
        /* <DEDUP_REMOVED lines=9> */
[----:B0-----:R-:W-:-:S04]  /*0ff0*/  IMAD.WIDE R10, R6, 0x4, R10 ;  /* 0x00000004060a7825 */ /* 0x001fc800078e020a */
        /* <DEDUP_REMOVED lines=22> */
[----:B-1----:R-:W3:Y:S01]  /*1160*/  LDG.E R11, desc[UR6][R14.64] ;  /* 0x000000060e0b7981 */ /* 0x002ee2000c1e1900 */
[----:B------:R-:W-:Y:S01]  /*1170*/  IADD3 R5, PT, PT, R5, 0x2, RZ ;  /* 0x0000000205057810 */ /* 0x000fe20007ffe0ff */
[----:B--2---:R-:W-:-:S04]  /*1180*/  FADD R4, R4, R13 ;  /* 0x0000000d04047221 */ /* 0x004fc80000000000 */
[----:B------:R-:W-:-:S04]  /*1190*/  FMUL R4, R4, 0.5 ;  /* 0x3f00000004047820 */ /* 0x000fc80000400000 */
[----:B---3--:R-:W-:-:S05]  /*11a0*/  FMUL R11, R4, R11 ;  /* 0x0000000b040b7220 */ /* 0x008fca0000400000 */
[----:B------:R0:W-:Y:S02]  /*11b0*/  STG.E desc[UR6][R14.64], R11 ;  /* 0x0000000b0e007986 */ /* 0x0001e4000c101906 */
.L_x_61:
[----:B------:R-:W-:Y:S05]  /*11c0*/  @P1 EXIT ;  /* 0x000000000000194d */ /* 0x000fea0003800000 */
[----:B01----:R-:W0:Y:S01]  /*11d0*/  LDC.64 R10, c[0x0][0x398] ;  /* 0x0000e600ff0a7b82 */ /* 0x003e220000000a00 */
        /* <DEDUP_REMOVED lines=8> */
[----:B------:R-:W-:-:S05]  /*1260*/  IADD3 R15, PT, PT, R9, R0, RZ ;  /* 0x00000000090f7210 */ /* 0x000fca0007ffe0ff */
[----:B--2---:R-:W-:Y:S02]  /*1270*/  IMAD.WIDE R6, R15, 0x4, R6 ;  /* 0x000000040f067825 */ /* 0x004fe400078e0206 */
[----:B------:R-:W0:Y:S02]  /*1280*/  LDC.64 R14, c[0x0][0x390] ;  /* 0x0000e400ff0e7b82 */ /* 0x000e240000000a00 */
[----:B---3--:R-:W-:-:S04]  /*1290*/  FADD R8, R3, R8 ;  /* 0x0000000803087221 */ /* 0x008fc80000000000 */
[----:B------:R-:W-:-:S04]  /*12a0*/  FMUL R8, R8, 0.5 ;  /* 0x3f00000008087820 */ /* 0x000fc80000400000 */
[----:B----4-:R-:W-:Y:S01]  /*12b0*/  FMUL R17, R8, R13 ;  /* 0x0000000d08117220 */ /* 0x010fe20000400000 */
[----:B------:R-:W-:-:S04]  /*12c0*/  IMAD.WIDE R12, R0, 0x4, R4 ;  /* 0x00000004000c7825 */ /* 0x000fc800078e0204 */
[----:B------:R-:W-:Y:S04]  /*12d0*/  STG.E desc[UR6][R10.64+0x4], R17 ;  /* 0x000004110a007986 */ /* 0x000fe8000c101906 */
[----:B------:R-:W2:Y:S04]  /*12e0*/  LDG.E R12, desc[UR6][R12.64] ;  /* 0x000000060c0c7981 */ /* 0x000ea8000c1e1900 */
[----:B------:R-:W3:Y:S01]  /*12f0*/  LDG.E R19, desc[UR6][R6.64] ;  /* 0x0000000606137981 */ /* 0x000ee2000c1e1900 */
[C---:B------:R-:W-:Y:S01]  /*1300*/  IMAD.WIDE R4, R2.reuse, 0x4, R4 ;  /* 0x0000000402047825 */ /* 0x040fe200078e0204 */
[----:B------:R-:W-:-:S05]  /*1310*/  IADD3 R9, PT, PT, R2, R9, RZ ;  /* 0x0000000902097210 */ /* 0x000fca0007ffe0ff */
[----:B0-----:R-:W-:-:S04]  /*1320*/  IMAD.WIDE R8, R9, 0x4, R14 ;  /* 0x0000000409087825 */ /* 0x001fc800078e020e */
[----:B--2---:R-:W-:-:S04]  /*1330*/  FADD R0, R3, R12 ;  /* 0x0000000c03007221 */ /* 0x004fc80000000000 */
[----:B------:R-:W-:-:S04]  /*1340*/  FMUL R0, R0, 0.5 ;  /* 0x3f00000000007820 */ /* 0x000fc80000400000 */
[----:B---3--:R-:W-:-:S05]  /*1350*/  FMUL R19, R0, R19 ;  /* 0x0000001300137220 */ /* 0x008fca0000400000 */
[----:B------:R-:W-:Y:S04]  /*1360*/  STG.E desc[UR6][R6.64], R19 ;  /* 0x0000001306007986 */ /* 0x000fe8000c101906 */
[----:B------:R-:W2:Y:S04]  /*1370*/  LDG.E R4, desc[UR6][R4.64] ;  /* 0x0000000604047981 */ /* 0x000ea8000c1e1900 */
[----:B------:R-:W3:Y:S01]  /*1380*/  LDG.E R0, desc[UR6][R8.64] ;  /* 0x0000000608007981 */ /* 0x000ee2000c1e1900 */
[----:B--2---:R-:W-:-:S04]  /*1390*/  FADD R3, R3, R4 ;  /* 0x0000000403037221 */ /* 0x004fc80000000000 */
[----:B------:R-:W-:-:S04]  /*13a0*/  FMUL R3, R3, 0.5 ;  /* 0x3f00000003037820 */ /* 0x000fc80000400000 */
[----:B---3--:R-:W-:-:S05]  /*13b0*/  FMUL R3, R3, R0 ;  /* 0x0000000003037220 */ /* 0x008fca0000400000 */
[----:B------:R-:W-:Y:S01]  /*13c0*/  STG.E desc[UR6][R8.64], R3 ;  /* 0x0000000308007986 */ /* 0x000fe2000c101906 */
[----:B------:R-:W-:Y:S05]  /*13d0*/  EXIT ;  /* 0x000000000000794d */ /* 0x000fea0003800000 */
.L_x_62:
        /* <DEDUP_REMOVED lines=10> */
.L_x_172:


//--------------------- .text._Z14projStep1alphaPfS_S_S_S_iiii --------------------------
	.section	.text._Z14projStep1alphaPfS_S_S_S_iiii,"ax",@progbits
	.align	128
        .global         _Z14projStep1alphaPfS_S_S_S_iiii
        .type           _Z14projStep1alphaPfS_S_S_S_iiii,@function
        .size           _Z14projStep1alphaPfS_S_S_S_iiii,(.L_x_167 - _Z14projStep1alphaPfS_S_S_S_iiii)
        .other          _Z14projStep1alphaPfS_S_S_S_iiii,@"STO_CUDA_ENTRY STV_DEFAULT"
_Z14projStep1alphaPfS_S_S_S_iiii:
.text._Z14projStep1alphaPfS_S_S_S_iiii:
[----:B------:R-:W-:Y:S08]  /*0000*/  LDC R1, c[0x0][0x37c] ;  /* 0x0000df00ff017b82 */ /* 0x000ff00000000800 */
[----:B------:R-:W0:Y:S01]  /*0010*/  LDC R3, c[0x0][0x3a8] ;  /* 0x0000ea00ff037b82 */ /* 0x000e220000000800 */
[----:B------:R-:W1:Y:S01]  /*0020*/  S2R R7, SR_TID.X ;  /* 0x0000000000077919 */ /* 0x000e620000002100 */
[----:B------:R-:W-:-:S06]  /*0030*/  HFMA2 R4, -RZ, RZ, 0, 0 ;  /* 0x00000000ff047431 */ /* 0x000fcc00000001ff */
[----:B------:R-:W1:Y:S08]  /*0040*/  S2UR UR4, SR_CTAID.X ;  /* 0x00000000000479c3 */ /* 0x000e700000002500 */
[----:B------:R-:W1:Y:S01]  /*0050*/  LDC R26, c[0x0][0x360] ;  /* 0x0000d800ff1a7b82 */ /* 0x000e620000000800 */
[----:B0-----:R-:W-:-:S04]  /*0060*/  IABS R2, R3 ;  /* 0x0000000300027213 */ /* 0x001fc80000000000 */
[----:B------:R-:W0:Y:S01]  /*0070*/  I2F.RP R0, R2 ;  /* 0x0000000200007306 */ /* 0x000e220000209400 */
[----:B-1----:R-:W-:-:S07]  /*0080*/  IMAD R26, R26, UR4, R7 ;  /* 0x000000041a1a7c24 */ /* 0x002fce000f8e0207 */
[----:B0-----:R-:W0:Y:S01]  /*0090*/  MUFU.RCP R0, R0 ;  /* 0x0000000000007308 */ /* 0x001e220000001000 */
[----:B------:R-:W-:Y:S02]  /*00a0*/  IABS R10, R26 ;  /* 0x0000001a000a7213 */ /* 0x000fe40000000000 */
[----:B------:R-:W-:Y:S02]  /*00b0*/  ISETP.GE.AND P2, PT, R26, RZ, PT ;  /* 0x000000ff1a00720c */ /* 0x000fe40003f46270 */
[----:B0-----:R-:W-:-:S06]  /*00c0*/  IADD3 R5, PT, PT, R0, 0xffffffe, RZ ;  /* 0x0ffffffe00057810 */ /* 0x001fcc0007ffe0ff */
[----:B------:R-:W0:Y:S02]  /*00d0*/  F2I.FTZ.U32.TRUNC.NTZ R5, R5 ;  /* 0x0000000500057305 */ /* 0x000e24000021f000 */
[----:B0-----:R-:W-:-:S05]  /*00e0*/  IADD3 R9, PT, PT, RZ, -R5, RZ ;  /* 0x80000005ff097210 */ /* 0x001fca0007ffe0ff */
[----:B------:R-:W-:-:S04]  /*00f0*/  IMAD R7, R9, R2, RZ ;  /* 0x0000000209077224 */ /* 0x000fc800078e02ff */
[----:B------:R-:W-:Y:S01]  /*0100*/  IMAD.HI.U32 R4, R5, R7, R4 ;  /* 0x0000000705047227 */ /* 0x000fe200078e0004 */
[----:B------:R-:W-:-:S03]  /*0110*/  LOP3.LUT R5, RZ, R3, RZ, 0x33, !PT ;  /* 0x00000003ff057212 */ /* 0x000fc600078e33ff */
[----:B------:R-:W-:Y:S02]  /*0120*/  VIADD R7, R3, 0xffffffff ;  /* 0xffffffff03077836 */ /* 0x000fe40000000000 */
        /* <DEDUP_REMOVED lines=9> */
[----:B------:R-:W-:-:S04]  /*01c0*/  @!P2 IADD3 R0, PT, PT, -R0, RZ, RZ ;  /* 0x000000ff0000a210 */ /* 0x000fc80007ffe1ff */
[----:B------:R-:W-:-:S04]  /*01d0*/  SEL R0, R5, R0, !P1 ;  /* 0x0000000005007207 */ /* 0x000fc80004800000 */
[----:B------:R-:W-:-:S13]  /*01e0*/  ISETP.NE.AND P2, PT, R0, R7, PT ;  /* 0x000000070000720c */ /* 0x000fda0003f45270 */
[----:B------:R-:W-:Y:S05]  /*01f0*/  @!P2 EXIT ;  /* 0x000000000000a94d */ /* 0x000fea0003800000 */
[----:B------:R-:W0:Y:S01]  /*0200*/  LDC R0, c[0x0][0x3ac] ;  /* 0x0000eb00ff007b82 */ /* 0x000e220000000800 */
[----:B------:R-:W1:Y:S02]  /*0210*/  LDCU UR8, c[0x0][0x3b0] ;  /* 0x00007600ff0877ac */ /* 0x000e640008000800 */
[----:B-1----:R-:W-:Y:S01]  /*0220*/  UIADD3 UR4, UPT, UPT, UR8, -0x1, URZ ;  /* 0xffffffff08047890 */ /* 0x002fe2000fffe0ff */
[----:B0-----:R-:W-:-:S05]  /*0230*/  IMAD R27, R3, R0, RZ ;  /* 0x00000000031b7224 */ /* 0x001fca00078e02ff */
[----:B------:R-:W-:-:S04]  /*0240*/  IABS R11, R27 ;  /* 0x0000001b000b7213 */ /* 0x000fc80000000000 */
[----:B------:R-:W0:Y:S08]  /*0250*/  I2F.RP R8, R11 ;  /* 0x0000000b00087306 */ /* 0x000e300000209400 */
[----:B0-----:R-:W0:Y:S02]  /*0260*/  MUFU.RCP R8, R8 ;  /* 0x0000000800087308 */ /* 0x001e240000001000 */
[----:B0-----:R-:W-:-:S06]  /*0270*/  IADD3 R6, PT, PT, R8, 0xffffffe, RZ ;  /* 0x0ffffffe08067810 */ /* 0x001fcc0007ffe0ff */
[----:B------:R0:W1:Y:S02]  /*0280*/  F2I.FTZ.U32.TRUNC.NTZ R7, R6 ;  /* 0x0000000600077305 */ /* 0x000064000021f000 */
[----:B0-----:R-:W-:Y:S02]  /*0290*/  MOV R6, RZ ;  /* 0x000000ff00067202 */ /* 0x001fe40000000f00 */
[----:B-1----:R-:W-:-:S05]  /*02a0*/  IADD3 R12, PT, PT, RZ, -R7, RZ ;  /* 0x80000007ff0c7210 */ /* 0x002fca0007ffe0ff */
[----:B------:R-:W-:Y:S01]  /*02b0*/  IMAD R13, R12, R11, RZ ;  /* 0x0000000b0c0d7224 */ /* 0x000fe200078e02ff */
[----:B------:R-:W-:-:S03]  /*02c0*/  IABS R12, R27 ;  /* 0x0000001b000c7213 */ /* 0x000fc60000000000 */
[----:B------:R-:W-:Y:S01]  /*02d0*/  IMAD.HI.U32 R7, R7, R13, R6 ;  /* 0x0000000d07077227 */ /* 0x000fe200078e0006 */
[----:B------:R-:W-:Y:S02]  /*02e0*/  IADD3 R12, PT, PT, RZ, -R12, RZ ;  /* 0x8000000cff0c7210 */ /* 0x000fe40007ffe0ff */
[----:B------:R-:W-:-:S03]  /*02f0*/  LOP3.LUT R6, R26, R27, RZ, 0x3c, !PT ;  /* 0x0000001b1a067212 */ /* 0x000fc600078e3cff */
[----:B------:R-:W-:Y:S01]  /*0300*/  IMAD.HI.U32 R7, R7, R10, RZ ;  /* 0x0000000a07077227 */ /* 0x000fe200078e00ff */
[----:B------:R-:W-:-:S03]  /*0310*/  ISETP.GE.AND P4, PT, R6, RZ, PT ;  /* 0x000000ff0600720c */ /* 0x000fc60003f86270 */
[----:B------:R-:W-:-:S05]  /*0320*/  IMAD R8, R7, R12, R10 ;  /* 0x0000000c07087224 */ /* 0x000fca00078e020a */
[----:B------:R-:W-:-:S13]  /*0330*/  ISETP.GT.U32.AND P3, PT, R11, R8, PT ;  /* 0x000000080b00720c */ /* 0x000fda0003f64070 */
[-C--:B------:R-:W-:Y:S02]  /*0340*/  @!P3 IADD3 R8, PT, PT, R8, -R11.reuse, RZ ;  /* 0x8000000b0808b210 */ /* 0x080fe40007ffe0ff */
[----:B------:R-:W-:Y:S02]  /*0350*/  @!P3 IADD3 R7, PT, PT, R7, 0x1, RZ ;  /* 0x000000010707b810 */ /* 0x000fe40007ffe0ff */
[----:B------:R-:W-:Y:S02]  /*0360*/  ISETP.GE.U32.AND P2, PT, R8, R11, PT ;  /* 0x0000000b0800720c */ /* 0x000fe40003f46070 */
[----:B------:R-:W-:-:S11]  /*0370*/  ISETP.NE.AND P3, PT, R27, RZ, PT ;  /* 0x000000ff1b00720c */ /* 0x000fd60003f65270 */
[----:B------:R-:W-:-:S05]  /*0380*/  @P2 VIADD R7, R7, 0x1 ;  /* 0x0000000107072836 */ /* 0x000fca0000000000 */
        /* <DEDUP_REMOVED lines=17> */
[----:B0-----:R-:W-:Y:S01]  /*04a0*/  IMAD.MOV.U32 R6, RZ, RZ, RZ ;  /* 0x000000ffff067224 */ /* 0x001fe200078e00ff */
[----:B-1----:R-:W-:-:S05]  /*04b0*/  IADD3 R2, PT, PT, RZ, -R7, RZ ;  /* 0x80000007ff027210 */ /* 0x002fca0007ffe0ff */
        /* <DEDUP_REMOVED lines=20> */
[----:B------:R-:W-:Y:S01]  /*0600*/  VIADD R11, R11, 0xffffffff ;  /* 0xffffffff0b0b7836 */ /* 0x000fe20000000000 */
[----:B------:R-:W0:Y:S01]  /*0610*/  LDCU.64 UR6, c[0x0][0x358] ;  /* 0x00006b00ff0677ac */ /* 0x000e220008000a00 */
[----:B------:R-:W-:Y:S01]  /*0620*/  IMAD R10, R27, UR8, RZ ;  /* 0x000000081b0a7c24 */ /* 0x000fe2000f8e02ff */
[----:B------:R-:W-:Y:S02]  /*0630*/  ISETP.GE.U32.AND P0, PT, R2, 0x3, PT ;  /* 0x000000030200780c */ /* 0x000fe40003f06070 */
[----:B------:R-:W-:Y:S02]  /*0640*/  MOV R9, RZ ;  /* 0x000000ff00097202 */ /* 0x000fe40000000f00 */
[----:B------:R-:W-:-:S09]  /*0650*/  LOP3.LUT R8, R11, 0x3, RZ, 0xc0, !PT ;  /* 0x000000030b087812 */ /* 0x000fd200078ec0ff */
[----:B------:R-:W-:Y:S05]  /*0660*/  @!P0 BRA `(.L_x_63) ;  /* 0x0000000c00908947 */ /* 0x000fea0003800000 */
[----:B------:R-:W1:Y:S01]  /*0670*/  LDCU.64 UR4, c[0x0][0x398] ;  /* 0x00007300ff0477ac */ /* 0x000e620008000a00 */
[----:B------:R-:W2:Y:S01]  /*0680*/  LDC R7, c[0x0][0x3a8] ;  /* 0x0000ea00ff077b82 */ /* 0x000ea20000000800 */
[----:B------:R-:W-:Y:S01]  /*0690*/  IMAD R6, R0, UR8, RZ ;  /* 0x0000000800067c24 */ /* 0x000fe2000f8e02ff */
[----:B------:R-:W-:Y:S02]  /*06a0*/  LOP3.LUT R4, R11, 0xfffffffc, RZ, 0xc0, !PT ;  /* 0xfffffffc0b047812 */ /* 0x000fe400078ec0ff */
[----:B------:R-:W-:Y:S01]  /*06b0*/  MOV R5, R26 ;  /* 0x0000001a00057202 */ /* 0x000fe20000000f00 */
[----:B------:R-:W-:Y:S01]  /*06c0*/  IMAD R6, R6, R3, RZ ;  /* 0x0000000306067224 */ /* 0x000fe200078e02ff */
[----:B------:R-:W-:Y:S02]  /*06d0*/  IADD3 R4, PT, PT, -R4, RZ, RZ ;  /* 0x000000ff04047210 */ /* 0x000fe40007ffe1ff */
[----:B------:R-:W3:Y:S08]  /*06e0*/  LDC.64 R16, c[0x0][0x390] ;  /* 0x0000e400ff107b82 */ /* 0x000ef00000000a00 */
[----:B------:R-:W4:Y:S01]  /*06f0*/  LDC.64 R14, c[0x0][0x3a0] ;  /* 0x0000e800ff0e7b82 */ /* 0x000f220000000a00 */
[----:B-1----:R-:W-:-:S04]  /*0700*/  UIADD3 UR4, UP0, UPT, UR4, 0x8, URZ ;  /* 0x0000000804047890 */ /* 0x002fc8000ff1e0ff */
[----:B------:R-:W-:Y:S02]  /*0710*/  UIADD3.X UR5, UPT, UPT, URZ, UR5, URZ, UP0, !UPT ;  /* 0x00000005ff057290 */ /* 0x000fe400087fe4ff */
[----:B------:R-:W-:-:S04]  /*0720*/  MOV R0, UR4 ;  /* 0x0000000400007c02 */ /* 0x000fc80008000f00 */
[----:B------:R-:W-:-:S07]  /*0730*/  MOV R19, UR5 ;  /* 0x0000000500137c02 */ /* 0x000fce0008000f00 */
.L_x_84:
[----:B------:R-:W1:Y:S08]  /*0740*/  LDC.64 R20, c[0x0][0x380] ;  /* 0x0000e000ff147b82 */ /* 0x000e700000000a00 */
[----:B------:R-:W5:Y:S01]  /*0750*/  LDC.64 R22, c[0x0][0x388] ;  /* 0x0000e200ff167b82 */ /* 0x000f620000000a00 */
[----:B---3--:R-:W-:-:S05]  /*0760*/  IMAD.WIDE R24, R5, 0x4, R16 ;  /* 0x0000000405187825 */ /* 0x008fca00078e0210 */
[----:B0-----:R-:W3:Y:S01]  /*0770*/  LDG.E R31, desc[UR6][R24.64] ;  /* 0x00000006181f7981 */ /* 0x001ee2000c1e1900 */
[----:B-1----:R-:W-:-:S05]  /*0780*/  IMAD.WIDE R20, R5, 0x4, R20 ;  /* 0x0000000405147825 */ /* 0x002fca00078e0214 */
[----:B------:R-:W4:Y:S01]  /*0790*/  LDG.E R18, desc[UR6][R20.64+0x4] ;  /* 0x0000040614127981 */ /* 0x000f22000c1e1900 */
[----:B-----5:R-:W-:-:S03]  /*07a0*/  IMAD.WIDE R22, R5, 0x4, R22 ;  /* 0x0000000405167825 */ /* 0x020fc600078e0216 */
[----:B------:R-:W5:Y:S04]  /*07b0*/  LDG.E R9, desc[UR6][R20.64] ;  /* 0x0000000614097981 */ /* 0x000f68000c1e1900 */
[----:B------:R-:W3:Y:S01]  /*07c0*/  LDG.E R29, desc[UR6][R22.64] ;  /* 0x00000006161d7981 */ /* 0x000ee2000c1e1900 */
[----:B--2---:R-:W-:-:S04]  /*07d0*/  IMAD.WIDE R2, R7, 0x4, R22 ;  /* 0x0000000407027825 */ /* 0x004fc800078e0216 */
[----:B------:R-:W-:Y:S02]  /*07e0*/  IMAD.WIDE R12, R27, 0x4, R24 ;  /* 0x000000041b0c7825 */ /* 0x000fe400078e0218 */
[----:B------:R-:W2:Y:S04]  /*07f0*/  LDG.E R3, desc[UR6][R2.64] ;  /* 0x0000000602037981 */ /* 0x000ea8000c1e1900 */
[----:B------:R0:W2:Y:S01]  /*0800*/  LDG.E R13, desc[UR6][R12.64] ;  /* 0x000000060c0d7981 */ /* 0x0000a2000c1e1900 */
[----:B------:R-:W-:Y:S01]  /*0810*/  BSSY.RECONVERGENT B0, `(.L_x_64) ;  /* 0x0000018000007945 */ /* 0x000fe20003800200 */
[----:B0-----:R-:W-:Y:S01]  /*0820*/  MOV R12, R0 ;  /* 0x00000000000c7202 */ /* 0x001fe20000000f00 */
[----:B----4-:R-:W-:-:S04]  /*0830*/  FMUL R18, R18, R18 ;  /* 0x0000001212127220 */ /* 0x010fc80000400000 */
[----:B-----5:R-:W-:-:S04]  /*0840*/  FFMA R18, R9, R9, R18 ;  /* 0x0000000909127223 */ /* 0x020fc80000000012 */
[----:B---3--:R-:W-:-:S04]  /*0850*/  FFMA R18, R29, R29, R18 ;  /* 0x0000001d1d127223 */ /* 0x008fc80000000012 */
[----:B--2---:R-:W-:-:S04]  /*0860*/  FFMA R18, R3, R3, R18 ;  /* 0x0000000303127223 */ /* 0x004fc80000000012 */
[----:B------:R-:W-:-:S04]  /*0870*/  FFMA R18, R31, R31, R18 ;  /* 0x0000001f1f127223 */ /* 0x000fc80000000012 */
[----:B------:R-:W-:-:S04]  /*0880*/  FFMA R18, R13, R13, R18 ;  /* 0x0000000d0d127223 */ /* 0x000fc80000000012 */
[----:B------:R-:W-:-:S05]  /*0890*/  FMUL R29, R18, 0.5 ;  /* 0x3f000000121d7820 */ /* 0x000fca0000400000 */
[----:B------:R-:W-:Y:S01]  /*08a0*/  IADD3 R2, PT, PT, R29, -0xd000000, RZ ;  /* 0xf30000001d027810 */ /* 0x000fe20007ffe0ff */
[----:B------:R0:W1:Y:S03]  /*08b0*/  MUFU.RSQ R18, R29 ;  /* 0x0000001d00127308 */ /* 0x0000660000001400 */
[----:B------:R-:W-:Y:S01]  /*08c0*/  ISETP.GT.U32.AND P0, PT, R2, 0x727fffff, PT ;  /* 0x727fffff0200780c */ /* 0x000fe20003f04070 */
[----:B------:R-:W-:Y:S01]  /*08d0*/  IMAD.MOV.U32 R13, RZ, RZ, R19 ;  /* 0x000000ffff0d7224 */ /* 0x000fe200078e0013 */
[----:B------:R-:W-:-:S11]  /*08e0*/  LOP3.LUT R9, R11, 0xfffffffc, RZ, 0xc0, !PT ;  /* 0xfffffffc0b097812 */ /* 0x000fd600078ec0ff */
[----:B0-----:R-:W-:Y:S05]  /*08f0*/  @!P0 BRA `(.L_x_65) ;  /* 0x0000000000148947 */ /* 0x001fea0003800000 */
[----:B------:R-:W-:Y:S02]  /*0900*/  MOV R2, R29 ;  /* 0x0000001d00027202 */ /* 0x000fe40000000f00 */
[----:B------:R-:W-:-:S07]  /*0910*/  MOV R0, 0x930 ;  /* 0x0000093000007802 */ /* 0x000fce0000000f00 */
[----:B-1----:R-:W-:Y:S05]  /*0920*/  CALL.REL.NOINC `($__internal_2_$__cuda_sm20_sqrt_rn_f32_slowpath) ;  /* 0x0000001400ac7944 */ /* 0x002fea0003c00000 */
[----:B------:R-:W-:Y:S01]  /*0930*/  MOV R0, R31 ;  /* 0x0000001f00007202 */ /* 0x000fe20000000f00 */
[----:B------:R-:W-:Y:S06]  /*0940*/  BRA `(.L_x_66) ;  /* 0x0000000000107947 */ /* 0x000fec0003800000 */
.L_x_65:
[----:B-1----:R-:W-:Y:S01]  /*0950*/  FMUL.FTZ R0, R29, R18 ;  /* 0x000000121d007220 */ /* 0x002fe20000410000 */
[----:B------:R-:W-:-:S03]  /*0960*/  FMUL.FTZ R2, R18, 0.5 ;  /* 0x3f00000012027820 */ /* 0x000fc60000410000 */
[----:B------:R-:W-:-:S04]  /*0970*/  FFMA R3, -R0, R0, R29 ;  /* 0x0000000000037223 */ /* 0x000fc8000000011d */
[----:B------:R-:W-:-:S07]  /*0980*/  FFMA R0, R3, R2, R0 ;  /* 0x0000000203007223 */ /* 0x000fce0000000000 */
.L_x_66:
[----:B------:R-:W-:Y:S05]  /*0990*/  BSYNC.RECONVERGENT B0 ;  /* 0x0000000000007941 */ /* 0x000fea0003800200 */
.L_x_64:
[----:B------:R-:W2:Y:S01]  /*09a0*/  LDG.E R3, desc[UR6][R12.64+-0x8] ;  /* 0xfffff8060c037981 */ /* 0x000ea2000c1e1900 */
[----:B------:R-:W0:Y:S01]  /*09b0*/  MUFU.RCP R19, R0 ;  /* 0x0000000000137308 */ /* 0x000e220000001000 */
[----:B------:R-:W-:Y:S01]  /*09c0*/  BSSY.RECONVERGENT B0, `(.L_x_67) ;  /* 0x000000c000007945 */ /* 0x000fe20003800200 */
[----:B0-----:R-:W-:-:S04]  /*09d0*/  FFMA R2, R19, -R0, 1 ;  /* 0x3f80000013027423 */ /* 0x001fc80000000800 */
[----:B------:R-:W-:Y:S02]  /*09e0*/  FFMA R2, R19, R2, R19 ;  /* 0x0000000213027223 */ /* 0x000fe40000000013 */
[----:B--2---:R-:W0:Y:S02]  /*09f0*/  FCHK P0, R3, R0 ;  /* 0x0000000003007302 */ /* 0x004e240000000000 */
[----:B------:R-:W-:Y:S01]  /*0a00*/  FFMA R19, R3, R2, RZ ;  /* 0x0000000203137223 */ /* 0x000fe200000000ff */
[----:B------:R-:W-:-:S03]  /*0a10*/  FSETP.GT.AND P4, PT, R0, R3, PT ;  /* 0x000000030000720b */ /* 0x000fc60003f84000 */
[----:B------:R-:W-:-:S04]  /*0a20*/  FFMA R18, R19, -R0, R3 ;  /* 0x8000000013127223 */ /* 0x000fc80000000003 */
[----:B------:R-:W-:Y:S01]  /*0a30*/  FFMA R2, R2, R18, R19 ;  /* 0x0000001202027223 */ /* 0x000fe20000000013 */
[----:B0-----:R-:W-:Y:S06]  /*0a40*/  @!P0 BRA `(.L_x_68) ;  /* 0x00000000000c8947 */ /* 0x001fec0003800000 */
[----:B------:R-:W-:-:S07]  /*0a50*/  MOV R28, 0xa70 ;  /* 0x00000a70001c7802 */ /* 0x000fce0000000f00 */
[----:B------:R-:W-:Y:S05]  /*0a60*/  CALL.REL.NOINC `($__internal_3_$__cuda_sm3x_div_rn_noftz_f32_slowpath) ;  /* 0x0000001400b47944 */ /* 0x000fea0003c00000 */
[----:B------:R-:W-:-:S07]  /*0a70*/  MOV R2, R0 ;  /* 0x0000000000027202 */ /* 0x000fce0000000f00 */
.L_x_68:
[----:B------:R-:W-:Y:S05]  /*0a80*/  BSYNC.RECONVERGENT B0 ;  /* 0x0000000000007941 */ /* 0x000fea0003800200 */
.L_x_67:
[----:B------:R-:W-:Y:S01]  /*0a90*/  FSEL R31, R2, 1, P4 ;  /* 0x3f800000021f7808 */ /* 0x000fe20002000000 */
[----:B------:R-:W-:-:S04]  /*0aa0*/  IMAD.WIDE R18, R5, 0x4, R14 ;  /* 0x0000000405127825 */ /* 0x000fc800078e020e */
[C---:B------:R-:W-:Y:S01]  /*0ab0*/  IMAD.WIDE R20, R10.reuse, 0x4, R20 ;  /* 0x000000040a147825 */ /* 0x040fe200078e0214 */
[----:B------:R0:W-:Y:S03]  /*0ac0*/  STG.E desc[UR6][R18.64], R31 ;  /* 0x0000001f12007986 */ /* 0x0001e6000c101906 */
[----:B------:R-:W-:Y:S01]  /*0ad0*/  IMAD.WIDE R22, R10, 0x4, R22 ;  /* 0x000000040a167825 */ /* 0x000fe200078e0216 */
[----:B------:R-:W0:Y:S04]  /*0ae0*/  LDG.E R30, desc[UR6][R20.64+0x4] ;  /* 0x00000406141e7981 */ /* 0x000e28000c1e1900 */
[----:B------:R-:W2:Y:S01]  /*0af0*/  LDG.E R32, desc[UR6][R20.64] ;  /* 0x0000000614207981 */ /* 0x000ea2000c1e1900 */
[----:B------:R-:W-:-:S03]  /*0b00*/  IMAD.WIDE R2, R7, 0x4, R22 ;  /* 0x0000000407027825 */ /* 0x000fc600078e0216 */
[----:B------:R-:W3:Y:S01]  /*0b10*/  LDG.E R0, desc[UR6][R22.64] ;  /* 0x0000000616007981 */ /* 0x000ee2000c1e1900 */
[----:B------:R-:W-:-:S03]  /*0b20*/  IMAD.WIDE R24, R10, 0x4, R24 ;  /* 0x000000040a187825 */ /* 0x000fc600078e0218 */
[----:B------:R-:W4:Y:S01]  /*0b30*/  LDG.E R2, desc[UR6][R2.64] ;  /* 0x0000000602027981 */ /* 0x000f22000c1e1900 */
[----:B------:R-:W-:-:S03]  /*0b40*/  IMAD.WIDE R28, R27, 0x4, R24 ;  /* 0x000000041b1c7825 */ /* 0x000fc600078e0218 */
[----:B------:R-:W5:Y:S04]  /*0b50*/  LDG.E R34, desc[UR6][R24.64] ;  /* 0x0000000618227981 */ /* 0x000f68000c1e1900 */
[----:B------:R-:W5:Y:S01]  /*0b60*/  LDG.E R28, desc[UR6][R28.64] ;  /* 0x000000061c1c7981 */ /* 0x000f62000c1e1900 */
[----:B------:R-:W-:Y:S01]  /*0b70*/  BSSY.RECONVERGENT B0, `(.L_x_69) ;  /* 0x0000015000007945 */ /* 0x000fe20003800200 */
[----:B0-----:R-:W-:-:S04]  /*0b80*/  FMUL R31, R30, R30 ;  /* 0x0000001e1e1f7220 */ /* 0x001fc80000400000 */
[----:B--2---:R-:W-:-:S04]  /*0b90*/  FFMA R31, R32, R32, R31 ;  /* 0x00000020201f7223 */ /* 0x004fc8000000001f */
[----:B---3--:R-:W-:-:S04]  /*0ba0*/  FFMA R31, R0, R0, R31 ;  /* 0x00000000001f7223 */ /* 0x008fc8000000001f */
[----:B----4-:R-:W-:-:S04]  /*0bb0*/  FFMA R31, R2, R2, R31 ;  /* 0x00000002021f7223 */ /* 0x010fc8000000001f */
[----:B-----5:R-:W-:-:S04]  /*0bc0*/  FFMA R31, R34, R34, R31 ;  /* 0x00000022221f7223 */ /* 0x020fc8000000001f */
[----:B------:R-:W-:-:S04]  /*0bd0*/  FFMA R31, R28, R28, R31 ;  /* 0x0000001c1c1f7223 */ /* 0x000fc8000000001f */
[----:B------:R-:W-:-:S04]  /*0be0*/  FMUL R31, R31, 0.5 ;  /* 0x3f0000001f1f7820 */ /* 0x000fc80000400000 */
[----:B------:R0:W1:Y:S01]  /*0bf0*/  MUFU.RSQ R2, R31 ;  /* 0x0000001f00027308 */ /* 0x0000620000001400 */
[----:B------:R-:W-:-:S04]  /*0c00*/  IADD3 R0, PT, PT, R31, -0xd000000, RZ ;  /* 0xf30000001f007810 */ /* 0x000fc80007ffe0ff */
[----:B------:R-:W-:-:S13]  /*0c10*/  ISETP.GT.U32.AND P0, PT, R0, 0x727fffff, PT ;  /* 0x727fffff0000780c */ /* 0x000fda0003f04070 */
[----:B01----:R-:W-:Y:S05]  /*0c20*/  @!P0 BRA `(.L_x_70) ;  /* 0x0000000000148947 */ /* 0x003fea0003800000 */
[----:B------:R-:W-:Y:S02]  /*0c30*/  MOV R2, R31 ;  /* 0x0000001f00027202 */ /* 0x000fe40000000f00 */
[----:B------:R-:W-:-:S07]  /*0c40*/  MOV R0, 0xc60 ;  /* 0x00000c6000007802 */ /* 0x000fce0000000f00 */
[----:B------:R-:W-:Y:S05]  /*0c50*/  CALL.REL.NOINC `($__internal_2_$__cuda_sm20_sqrt_rn_f32_slowpath) ;  /* 0x0000001000e07944 */ /* 0x000fea0003c00000 */
[----:B------:R-:W-:Y:S01]  /*0c60*/  MOV R0, R31 ;  /* 0x0000001f00007202 */ /* 0x000fe20000000f00 */
[----:B------:R-:W-:Y:S06]  /*0c70*/  BRA `(.L_x_71) ;  /* 0x0000000000107947 */ /* 0x000fec0003800000 */
.L_x_70:
[----:B------:R-:W-:Y:S01]  /*0c80*/  FMUL.FTZ R0, R31, R2 ;  /* 0x000000021f007220 */ /* 0x000fe20000410000 */
[----:B------:R-:W-:-:S03]  /*0c90*/  FMUL.FTZ R2, R2, 0.5 ;  /* 0x3f00000002027820 */ /* 0x000fc60000410000 */
[----:B------:R-:W-:-:S04]  /*0ca0*/  FFMA R3, -R0, R0, R31 ;  /* 0x0000000000037223 */ /* 0x000fc8000000011f */
[----:B------:R-:W-:-:S07]  /*0cb0*/  FFMA R0, R3, R2, R0 ;  /* 0x0000000203007223 */ /* 0x000fce0000000000 */
.L_x_71:
[----:B------:R-:W-:Y:S05]  /*0cc0*/  BSYNC.RECONVERGENT B0 ;  /* 0x0000000000007941 */ /* 0x000fea0003800200 */
.L_x_69:
        /* <DEDUP_REMOVED lines=14> */
.L_x_73:
[----:B------:R-:W-:Y:S05]  /*0db0*/  BSYNC.RECONVERGENT B0 ;  /* 0x0000000000007941 */ /* 0x000fea0003800200 */
.L_x_72:
        /* <DEDUP_REMOVED lines=22> */
[----:B------:R-:W-:Y:S01]  /*0f20*/  VIADD R0, R31, 0xf3000000 ;  /* 0xf30000001f007836 */ /* 0x000fe20000000000 */
[----:B------:R0:W1:Y:S04]  /*0f30*/  MUFU.RSQ R2, R31 ;  /* 0x0000001f00027308 */ /* 0x0000680000001400 */
[----:B------:R-:W-:-:S13]  /*0f40*/  ISETP.GT.U32.AND P0, PT, R0, 0x727fffff, PT ;  /* 0x727fffff0000780c */ /* 0x000fda0003f04070 */
[----:B01----:R-:W-:Y:S05]  /*0f50*/  @!P0 BRA `(.L_x_75) ;  /* 0x0000000000148947 */ /* 0x003fea0003800000 */
[----:B------:R-:W-:Y:S02]  /*0f60*/  MOV R2, R31 ;  /* 0x0000001f00027202 */ /* 0x000fe40000000f00 */
[----:B------:R-:W-:-:S07]  /*0f70*/  MOV R0, 0xf90 ;  /* 0x00000f9000007802 */ /* 0x000fce0000000f00 */
[----:B------:R-:W-:Y:S05]  /*0f80*/  CALL.REL.NOINC `($__internal_2_$__cuda_sm20_sqrt_rn_f32_slowpath) ;  /* 0x0000001000147944 */ /* 0x000fea0003c00000 */
[----:B------:R-:W-:Y:S01]  /*0f90*/  MOV R0, R31 ;  /* 0x0000001f00007202 */ /* 0x000fe20000000f00 */
[----:B------:R-:W-:Y:S06]  /*0fa0*/  BRA `(.L_x_76) ;  /* 0x0000000000107947 */ /* 0x000fec0003800000 */
.L_x_75:
[----:B------:R-:W-:Y:S01]  /*0fb0*/  FMUL.FTZ R0, R31, R2 ;  /* 0x000000021f007220 */ /* 0x000fe20000410000 */
[----:B------:R-:W-:-:S03]  /*0fc0*/  FMUL.FTZ R2, R2, 0.5 ;  /* 0x3f00000002027820 */ /* 0x000fc60000410000 */
[----:B------:R-:W-:-:S04]  /*0fd0*/  FFMA R3, -R0, R0, R31 ;  /* 0x0000000000037223 */ /* 0x000fc8000000011f */
[----:B------:R-:W-:-:S07]  /*0fe0*/  FFMA R0, R3, R2, R0 ;  /* 0x0000000203007223 */ /* 0x000fce0000000000 */
.L_x_76:
[----:B------:R-:W-:Y:S05]  /*0ff0*/  BSYNC.RECONVERGENT B0 ;  /* 0x0000000000007941 */ /* 0x000fea0003800200 */
.L_x_74:
        /* <DEDUP_REMOVED lines=14> */
.L_x_78:
[----:B------:R-:W-:Y:S05]  /*10e0*/  BSYNC.RECONVERGENT B0 ;  /* 0x0000000000007941 */ /* 0x000fea0003800200 */
.L_x_77:
        /* <DEDUP_REMOVED lines=31> */
.L_x_80:
[----:B------:R-:W-:Y:S01]  /*12e0*/  FMUL.FTZ R0, R31, R2 ;  /* 0x000000021f007220 */ /* 0x000fe20000410000 */
[----:B------:R-:W-:-:S03]  /*12f0*/  FMUL.FTZ R2, R2, 0.5 ;  /* 0x3f00000002027820 */ /* 0x000fc60000410000 */
[----:B------:R-:W-:-:S04]  /*1300*/  FFMA R3, -R0, R0, R31 ;  /* 0x0000000000037223 */ /* 0x000fc8000000011f */
[----:B------:R-:W-:-:S07]  /*1310*/  FFMA R0, R3, R2, R0 ;  /* 0x0000000203007223 */ /* 0x000fce0000000000 */
.L_x_81:
[----:B------:R-:W-:Y:S05]  /*1320*/  BSYNC.RECONVERGENT B0 ;  /* 0x0000000000007941 */ /* 0x000fea0003800200 */
.L_x_79:
        /* <DEDUP_REMOVED lines=14> */
.L_x_83:
[----:B------:R-:W-:Y:S05]  /*1410*/  BSYNC.RECONVERGENT B0 ;  /* 0x0000000000007941 */ /* 0x000fea0003800200 */
.L_x_82:
[----:B------:R-:W-:Y:S01]  /*1420*/  FSEL R21, R2, 1, P4 ;  /* 0x3f80000002157808 */ /* 0x000fe20002000000 */
[----:B------:R-:W-:Y:S01]  /*1430*/  IMAD.WIDE R2, R10, 0x4, R18 ;  /* 0x000000040a027825 */ /* 0x000fe200078e0212 */
[----:B------:R-:W-:Y:S02]  /*1440*/  IADD3 R0, P1, PT, R12, 0x10, RZ ;  /* 0x000000100c007810 */ /* 0x000fe40007f3e0ff */
[----:B------:R-:W-:Y:S01]  /*1450*/  LEA R5, R6, R5, 0x2 ;  /* 0x0000000506057211 */ /* 0x000fe200078e10ff */
[----:B------:R-:W-:Y:S01]  /*1460*/  VIADD R4, R4, 0x4 ;  /* 0x0000000404047836 */ /* 0x000fe20000000000 */
[----:B------:R1:W-:Y:S01]  /*1470*/  STG.E desc[UR6][R2.64], R21 ;  /* 0x0000001502007986 */ /* 0x0003e2000c101906 */
[----:B------:R-:W-:-:S03]  /*1480*/  IADD3.X R19, PT, PT, RZ, R13, RZ, P1, !PT ;  /* 0x0000000dff137210 */ /* 0x000fc60000ffe4ff */
[----:B------:R-:W-:-:S13]  /*1490*/  ISETP.NE.AND P0, PT, R4, RZ, PT ;  /* 0x000000ff0400720c */ /* 0x000fda0003f05270 */
[----:B-1----:R-:W-:Y:S05]  /*14a0*/  @P0 BRA `(.L_x_84) ;  /* 0xfffffff000a40947 */ /* 0x002fea000383ffff */
.L_x_63:
[----:B------:R-:W-:-:S13]  /*14b0*/  ISETP.NE.AND P0, PT, R8, RZ, PT ;  /* 0x000000ff0800720c */ /* 0x000fda0003f05270 */
[----:B0-----:R-:W-:Y:S05]  /*14c0*/  @!P0 EXIT ;  /* 0x000000000000894d */ /* 0x001fea0003800000 */
[----:B------:R-:W-:-:S13]  /*14d0*/  ISETP.NE.AND P0, PT, R8, 0x1, PT ;  /* 0x000000010800780c */ /* 0x000fda0003f05270 */
[----:B------:R-:W-:Y:S05]  /*14e0*/  @!P0 BRA `(.L_x_85) ;  /* 0x0000000400c08947 */ /* 0x000fea0003800000 */
[----:B------:R-:W0:Y:S01]  /*14f0*/  LDC.64 R16, c[0x0][0x380] ;  /* 0x0000e000ff107b82 */ /* 0x000e220000000a00 */
[----:B------:R-:W-:-:S07]  /*1500*/  IMAD R4, R10, R9, R26 ;  /* 0x000000090a047224 */ /* 0x000fce00078e021a */
[----:B------:R-:W1:Y:S08]  /*1510*/  LDC.64 R14, c[0x0][0x388] ;  /* 0x0000e200ff0e7b82 */ /* 0x000e700000000a00 */
[----:B------:R-:W2:Y:S08]  /*1520*/  LDC R3, c[0x0][0x3a8] ;  /* 0x0000ea00ff037b82 */ /* 0x000eb00000000800 */
[----:B------:R-:W3:Y:S01]  /*1530*/  LDC.64 R12, c[0x0][0x390] ;  /* 0x0000e400ff0c7b82 */ /* 0x000ee20000000a00 */
[----:B0-----:R-:W-:-:S05]  /*1540*/  IMAD.WIDE R16, R4, 0x4, R16 ;  /* 0x0000000404107825 */ /* 0x001fca00078e0210 */
[----:B------:R-:W4:Y:S01]  /*1550*/  LDG.E R5, desc[UR6][R16.64+0x4] ;  /* 0x0000040610057981 */ /* 0x000f22000c1e1900 */
[----:B-1----:R-:W-:-:S03]  /*1560*/  IMAD.WIDE R14, R4, 0x4, R14 ;  /* 0x00000004040e7825 */ /* 0x002fc600078e020e */
[----:B------:R-:W5:Y:S04]  /*1570*/  LDG.E R0, desc[UR6][R16.64] ;  /* 0x0000000610007981 */ /* 0x000f68000c1e1900 */
[----:B------:R-:W5:Y:S01]  /*1580*/  LDG.E R8, desc[UR6][R14.64] ;  /* 0x000000060e087981 */ /* 0x000f62000c1e1900 */
[----:B--2---:R-:W-:-:S06]  /*1590*/  IMAD.WIDE R2, R3, 0x4, R14 ;  /* 0x0000000403027825 */ /* 0x004fcc00078e020e */
[----:B------:R-:W2:Y:S01]  /*15a0*/  LDG.E R2, desc[UR6][R2.64] ;  /* 0x0000000602027981 */ /* 0x000ea2000c1e1900 */
[----:B---3--:R-:W-:-:S05]  /*15b0*/  IMAD.WIDE R12, R4, 0x4, R12 ;  /* 0x00000004040c7825 */ /* 0x008fca00078e020c */
[----:B------:R-:W3:Y:S01]  /*15c0*/  LDG.E R18, desc[UR6][R12.64] ;  /* 0x000000060c127981 */ /* 0x000ee2000c1e1900 */
[----:B------:R-:W-:-:S06]  /*15d0*/  IMAD.WIDE R6, R27, 0x4, R12 ;  /* 0x000000041b067825 */ /* 0x000fcc00078e020c */
[----:B------:R-:W3:Y:S01]  /*15e0*/  LDG.E R6, desc[UR6][R6.64] ;  /* 0x0000000606067981 */ /* 0x000ee2000c1e1900 */
[----:B------:R-:W-:Y:S01]  /*15f0*/  BSSY.RECONVERGENT B0, `(.L_x_86) ;  /* 0x0000015000007945 */ /* 0x000fe20003800200 */
[----:B----4-:R-:W-:-:S04]  /*1600*/  FMUL R5, R5, R5 ;  /* 0x0000000505057220 */ /* 0x010fc80000400000 */
[----:B-----5:R-:W-:-:S04]  /*1610*/  FFMA R5, R0, R0, R5 ;  /* 0x0000000000057223 */ /* 0x020fc80000000005 */
[----:B------:R-:W-:-:S04]  /*1620*/  FFMA R5, R8, R8, R5 ;  /* 0x0000000808057223 */ /* 0x000fc80000000005 */
[----:B--2---:R-:W-:-:S04]  /*1630*/  FFMA R5, R2, R2, R5 ;  /* 0x0000000202057223 */ /* 0x004fc80000000005 */
[----:B---3--:R-:W-:-:S04]  /*1640*/  FFMA R5, R18, R18, R5 ;  /* 0x0000001212057223 */ /* 0x008fc80000000005 */
[----:B------:R-:W-:-:S04]  /*1650*/  FFMA R5, R6, R6, R5 ;  /* 0x0000000606057223 */ /* 0x000fc80000000005 */
[----:B------:R-:W-:-:S05]  /*1660*/  FMUL R5, R5, 0.5 ;  /* 0x3f00000005057820 */ /* 0x000fca0000400000 */
[----:B------:R-:W-:Y:S01]  /*1670*/  IADD3 R0, PT, PT, R5, -0xd000000, RZ ;  /* 0xf300000005007810 */ /* 0x000fe20007ffe0ff */
[----:B------:R0:W1:Y:S03]  /*1680*/  MUFU.RSQ R2, R5 ;  /* 0x0000000500027308 */ /* 0x0000660000001400 */
[----:B------:R-:W-:-:S13]  /*1690*/  ISETP.GT.U32.AND P0, PT, R0, 0x727fffff, PT ;  /* 0x727fffff0000780c */ /* 0x000fda0003f04070 */
[----:B0-----:R-:W-:Y:S05]  /*16a0*/  @!P0 BRA `(.L_x_87) ;  /* 0x0000000000148947 */ /* 0x001fea0003800000 */
[----:B-1----:R-:W-:Y:S02]  /*16b0*/  MOV R2, R5 ;  /* 0x0000000500027202 */ /* 0x002fe40000000f00 */
[----:B------:R-:W-:-:S07]  /*16c0*/  MOV R0, 0x16e0 ;  /* 0x000016e000007802 */ /* 0x000fce0000000f00 */
[----:B------:R-:W-:Y:S05]  /*16d0*/  CALL.REL.NOINC `($__internal_2_$__cuda_sm20_sqrt_rn_f32_slowpath) ;  /* 0x0000000800407944 */ /* 0x000fea0003c00000 */
[----:B------:R-:W-:Y:S01]  /*16e0*/  MOV R0, R31 ;  /* 0x0000001f00007202 */ /* 0x000fe20000000f00 */
[----:B------:R-:W-:Y:S06]  /*16f0*/  BRA `(.L_x_88) ;  /* 0x0000000000107947 */ /* 0x000fec0003800000 */
.L_x_87:
[----:B-1----:R-:W-:Y:S01]  /*1700*/  FMUL.FTZ R0, R5, R2 ;  /* 0x0000000205007220 */ /* 0x002fe20000410000 */
[----:B------:R-:W-:-:S03]  /*1710*/  FMUL.FTZ R2, R2, 0.5 ;  /* 0x3f00000002027820 */ /* 0x000fc60000410000 */
[----:B------:R-:W-:-:S04]  /*1720*/  FFMA R3, -R0, R0, R5 ;  /* 0x0000000000037223 */ /* 0x000fc80000000105 */
[----:B------:R-:W-:-:S07]  /*1730*/  FFMA R0, R3, R2, R0 ;  /* 0x0000000203007223 */ /* 0x000fce0000000000 */
.L_x_88:
[----:B------:R-:W-:Y:S05]  /*1740*/  BSYNC.RECONVERGENT B0 ;  /* 0x0000000000007941 */ /* 0x000fea0003800200 */
.L_x_86:
[----:B------:R-:W0:Y:S02]  /*1750*/  LDC.64 R6, c[0x0][0x398] ;  /* 0x0000e600ff067b82 */ /* 0x000e240000000a00 */
[----:B0-----:R-:W-:-:S05]  /*1760*/  IMAD.WIDE.U32 R6, R9, 0x4, R6 ;  /* 0x0000000409067825 */ /* 0x001fca00078e0006 */
        /* <DEDUP_REMOVED lines=14> */
.L_x_90:
[----:B------:R-:W-:Y:S05]  /*1850*/  BSYNC.RECONVERGENT B0 ;  /* 0x0000000000007941 */ /* 0x000fea0003800200 */
.L_x_89:
[----:B------:R-:W0:Y:S01]  /*1860*/  LDC.64 R2, c[0x0][0x3a0] ;  /* 0x0000e800ff027b82 */ /* 0x000e220000000a00 */
[----:B------:R-:W-:Y:S01]  /*1870*/  FSEL R21, R5, 1, P4 ;  /* 0x3f80000005157808 */ /* 0x000fe20002000000 */
[----:B------:R-:W-:-:S06]  /*1880*/  IMAD.WIDE R16, R10, 0x4, R16 ;  /* 0x000000040a107825 */ /* 0x000fcc00078e0210 */
[----:B------:R-:W1:Y:S01]  /*1890*/  LDC R19, c[0x0][0x3a8] ;  /* 0x0000ea00ff137b82 */ /* 0x000e620000000800 */
[----:B------:R-:W-:-:S04]  /*18a0*/  IMAD.WIDE R14, R10, 0x4, R14 ;  /* 0x000000040a0e7825 */ /* 0x000fc800078e020e */
[----:B0-----:R-:W-:-:S05]  /*18b0*/  IMAD.WIDE R4, R4, 0x4, R2 ;  /* 0x0000000404047825 */ /* 0x001fca00078e0202 */
[----:B------:R0:W-:Y:S04]  /*18c0*/  STG.E desc[UR6][R4.64], R21 ;  /* 0x0000001504007986 */ /* 0x0001e8000c101906 */
[----:B------:R-:W0:Y:S01]  /*18d0*/  LDG.E R8, desc[UR6][R16.64+0x4] ;  /* 0x0000040610087981 */ /* 0x000e22000c1e1900 */
[----:B-1----:R-:W-:-:S03]  /*18e0*/  IMAD.WIDE R2, R19, 0x4, R14 ;  /* 0x0000000413027825 */ /* 0x002fc600078e020e */
[----:B------:R-:W2:Y:S01]  /*18f0*/  LDG.E R0, desc[UR6][R16.64] ;  /* 0x0000000610007981 */ /* 0x000ea2000c1e1900 */
[----:B------:R-:W-:-:S03]  /*1900*/  IMAD.WIDE R12, R10, 0x4, R12 ;  /* 0x000000040a0c7825 */ /* 0x000fc600078e020c */
[----:B------:R-:W3:Y:S04]  /*1910*/  LDG.E R14, desc[UR6][R14.64] ;  /* 0x000000060e0e7981 */ /* 0x000ee8000c1e1900 */
        /* <DEDUP_REMOVED lines=16> */
[----:B------:R-:W-:Y:S01]  /*1a20*/  IMAD.MOV.U32 R2, RZ, RZ, R21 ;  /* 0x000000ffff027224 */ /* 0x000fe200078e0015 */
[----:B------:R-:W-:-:S07]  /*1a30*/  MOV R0, 0x1a50 ;  /* 0x00001a5000007802 */ /* 0x000fce0000000f00 */
[----:B------:R-:W-:Y:S05]  /*1a40*/  CALL.REL.NOINC `($__internal_2_$__cuda_sm20_sqrt_rn_f32_slowpath) ;  /* 0x0000000400647944 */ /* 0x000fea0003c00000 */
[----:B------:R-:W-:Y:S01]  /*1a50*/  MOV R0, R31 ;  /* 0x0000001f00007202 */ /* 0x000fe20000000f00 */
[----:B------:R-:W-:Y:S06]  /*1a60*/  BRA `(.L_x_93) ;  /* 0x0000000000107947 */ /* 0x000fec0003800000 */
.L_x_92:
[----:B------:R-:W-:Y:S01]  /*1a70*/  FMUL.FTZ R0, R21, R2 ;  /* 0x0000000215007220 */ /* 0x000fe20000410000 */
[----:B------:R-:W-:-:S03]  /*1a80*/  FMUL.FTZ R2, R2, 0.5 ;  /* 0x3f00000002027820 */ /* 0x000fc60000410000 */
[----:B------:R-:W-:-:S04]  /*1a90*/  FFMA R3, -R0, R0, R21 ;  /* 0x0000000000037223 */ /* 0x000fc80000000115 */
[----:B------:R-:W-:-:S07]  /*1aa0*/  FFMA R0, R3, R2, R0 ;  /* 0x0000000203007223 */ /* 0x000fce0000000000 */
.L_x_93:
[----:B------:R-:W-:Y:S05]  /*1ab0*/  BSYNC.RECONVERGENT B0 ;  /* 0x0000000000007941 */ /* 0x000fea0003800200 */
.L_x_91:
        /* <DEDUP_REMOVED lines=14> */
.L_x_95:
[----:B------:R-:W-:Y:S05]  /*1ba0*/  BSYNC.RECONVERGENT B0 ;  /* 0x0000000000007941 */ /* 0x000fea0003800200 */
.L_x_94:
[----:B------:R-:W-:Y:S01]  /*1bb0*/  FSEL R3, R2, 1, P4 ;  /* 0x3f80000002037808 */ /* 0x000fe20002000000 */
[----:B------:R-:W-:Y:S01]  /*1bc0*/  IMAD.WIDE R4, R10, 0x4, R4 ;  /* 0x000000040a047825 */ /* 0x000fe200078e0204 */
[----:B------:R-:W-:-:S04]  /*1bd0*/  IADD3 R9, PT, PT, R9, 0x2, RZ ;  /* 0x0000000209097810 */ /* 0x000fc80007ffe0ff */
[----:B------:R0:W-:Y:S03]  /*1be0*/  STG.E desc[UR6][R4.64], R3 ;  /* 0x0000000304007986 */ /* 0x0001e6000c101906 */
.L_x_85:
[----:B------:R-:W-:-:S04]  /*1bf0*/  LOP3.LUT R11, R11, 0x1, RZ, 0xc0, !PT ;  /* 0x000000010b0b7812 */ /* 0x000fc800078ec0ff */
[----:B------:R-:W-:-:S13]  /*1c00*/  ISETP.NE.U32.AND P0, PT, R11, 0x1, PT ;  /* 0x000000010b00780c */ /* 0x000fda0003f05070 */
[----:B------:R-:W-:Y:S05]  /*1c10*/  @P0 EXIT ;  /* 0x000000000000094d */ /* 0x000fea0003800000 */
[----:B0-----:R-:W0:Y:S01]  /*1c20*/  LDC.64 R2, c[0x0][0x380] ;  /* 0x0000e000ff027b82 */ /* 0x001e220000000a00 */
[----:B------:R-:W-:-:S07]  /*1c30*/  IMAD R10, R10, R9, R26 ;  /* 0x000000090a0a7224 */ /* 0x000fce00078e021a */
[----:B------:R-:W1:Y:S08]  /*1c40*/  LDC.64 R4, c[0x0][0x388] ;  /* 0x0000e200ff047b82 */ /* 0x000e700000000a00 */
[----:B------:R-:W2:Y:S08]  /*1c50*/  LDC R7, c[0x0][0x3a8] ;  /* 0x0000ea00ff077b82 */ /* 0x000eb00000000800 */
[----:B------:R-:W3:Y:S01]  /*1c60*/  LDC.64 R12, c[0x0][0x390] ;  /* 0x0000e400ff0c7b82 */ /* 0x000ee20000000a00 */
[----:B0-----:R-:W-:-:S05]  /*1c70*/  IMAD.WIDE R2, R10, 0x4, R2 ;  /* 0x000000040a027825 */ /* 0x001fca00078e0202 */
[----:B------:R-:W4:Y:S01]  /*1c80*/  LDG.E R8, desc[UR6][R2.64+0x4] ;  /* 0x0000040602087981 */ /* 0x000f22000c1e1900 */
[----:B-1----:R-:W-:-:S03]  /*1c90*/  IMAD.WIDE R4, R10, 0x4, R4 ;  /* 0x000000040a047825 */ /* 0x002fc600078e0204 */
[----:B------:R-:W5:Y:S01]  /*1ca0*/  LDG.E R0, desc[UR6][R2.64] ;  /* 0x0000000602007981 */ /* 0x000f62000c1e1900 */
[----:B--2---:R-:W-:-:S03]  /*1cb0*/  IMAD.WIDE R6, R7, 0x4, R4 ;  /* 0x0000000407067825 */ /* 0x004fc600078e0204 */
[----:B------:R-:W2:Y:S04]  /*1cc0*/  LDG.E R4, desc[UR6][R4.64] ;  /* 0x0000000604047981 */ /* 0x000ea8000c1e1900 */
[----:B------:R-:W2:Y:S01]  /*1cd0*/  LDG.E R6, desc[UR6][R6.64] ;  /* 0x0000000606067981 */ /* 0x000ea2000c1e1900 */
[----:B---3--:R-:W-:-:S04]  /*1ce0*/  IMAD.WIDE R12, R10, 0x4, R12 ;  /* 0x000000040a0c7825 */ /* 0x008fc800078e020c */
[----:B------:R-:W-:Y:S02]  /*1cf0*/  IMAD.WIDE R14, R27, 0x4, R12 ;  /* 0x000000041b0e7825 */ /* 0x000fe400078e020c */
[----:B------:R-:W3:Y:S04]  /*1d00*/  LDG.E R12, desc[UR6][R12.64] ;  /* 0x000000060c0c7981 */ /* 0x000ee8000c1e1900 */
[----:B------:R-:W3:Y:S01]  /*1d10*/  LDG.E R14, desc[UR6][R14.64] ;  /* 0x000000060e0e7981 */ /* 0x000ee2000c1e1900 */
[----:B------:R-:W-:Y:S01]  /*1d20*/  BSSY.RECONVERGENT B0, `(.L_x_96) ;  /* 0x0000015000007945 */ /* 0x000fe20003800200 */
[----:B----4-:R-:W-:-:S04]  /*1d30*/  FMUL R11, R8, R8 ;  /* 0x00000008080b7220 */ /* 0x010fc80000400000 */
[----:B-----5:R-:W-:-:S04]  /*1d40*/  FFMA R11, R0, R0, R11 ;  /* 0x00000000000b7223 */ /* 0x020fc8000000000b */
[----:B--2---:R-:W-:-:S04]  /*1d50*/  FFMA R11, R4, R4, R11 ;  /* 0x00000004040b7223 */ /* 0x004fc8000000000b */
[----:B------:R-:W-:-:S04]  /*1d60*/  FFMA R11, R6, R6, R11 ;  /* 0x00000006060b7223 */ /* 0x000fc8000000000b */
        /* <DEDUP_REMOVED lines=12> */
.L_x_97:
[----:B-1----:R-:W-:Y:S01]  /*1e30*/  FMUL.FTZ R0, R11, R2 ;  /* 0x000000020b007220 */ /* 0x002fe20000410000 */
[----:B------:R-:W-:-:S03]  /*1e40*/  FMUL.FTZ R2, R2, 0.5 ;  /* 0x3f00000002027820 */ /* 0x000fc60000410000 */
[----:B------:R-:W-:-:S04]  /*1e50*/  FFMA R3, -R0, R0, R11 ;  /* 0x0000000000037223 */ /* 0x000fc8000000010b */
[----:B------:R-:W-:-:S07]  /*1e60*/  FFMA R0, R3, R2, R0 ;  /* 0x0000000203007223 */ /* 0x000fce0000000000 */
.L_x_98:
[----:B------:R-:W-:Y:S05]  /*1e70*/  BSYNC.RECONVERGENT B0 ;  /* 0x0000000000007941 */ /* 0x000fea0003800200 */
.L_x_96:
[----:B------:R-:W0:Y:S02]  /*1e80*/  LDC.64 R2, c[0x0][0x398] ;  /* 0x0000e600ff027b82 */ /* 0x000e240000000a00 */
[----:B0-----:R-:W-:-:S06]  /*1e90*/  IMAD.WIDE.U32 R2, R9, 0x4, R2 ;  /* 0x0000000409027825 */ /* 0x001fcc00078e0002 */
        /* <DEDUP_REMOVED lines=14> */
.L_x_100:
[----:B------:R-:W-:Y:S05]  /*1f80*/  BSYNC.RECONVERGENT B0 ;  /* 0x0000000000007941 */ /* 0x000fea0003800200 */
.L_x_99:
[----:B------:R-:W0:Y:S01]  /*1f90*/  LDC.64 R2, c[0x0][0x3a0] ;  /* 0x0000e800ff027b82 */ /* 0x000e220000000a00 */
[----:B------:R-:W-:Y:S01]  /*1fa0*/  FSEL R5, R4, 1, P4 ;  /* 0x3f80000004057808 */ /* 0x000fe20002000000 */
[----:B0-----:R-:W-:-:S05]  /*1fb0*/  IMAD.WIDE R10, R10, 0x4, R2 ;  /* 0x000000040a0a7825 */ /* 0x001fca00078e0202 */
[----:B------:R-:W-:Y:S01]  /*1fc0*/  STG.E desc[UR6][R10.64], R5 ;  /* 0x000000050a007986 */ /* 0x000fe2000c101906 */
[----:B------:R-:W-:Y:S05]  /*1fd0*/  EXIT ;  /* 0x000000000000794d */ /* 0x000fea0003800000 */
        .weak           $__internal_2_$__cuda_sm20_sqrt_rn_f32_slowpath
        .type           $__internal_2_$__cuda_sm20_sqrt_rn_f32_slowpath,@function
        .size           $__internal_2_$__cuda_sm20_sqrt_rn_f32_slowpath,($__internal_3_$__cuda_sm3x_div_rn_noftz_f32_slowpath - $__internal_2_$__cuda_sm20_sqrt_rn_f32_slowpath)
$__internal_2_$__cuda_sm20_sqrt_rn_f32_slowpath:
[----:B------:R-:W-:-:S13]  /*1fe0*/  LOP3.LUT P0, RZ, R2, 0x7fffffff, RZ, 0xc0, !PT ;  /* 0x7fffffff02ff7812 */ /* 0x000fda000780c0ff */
[----:B------:R-:W-:Y:S01]  /*1ff0*/  @!P0 IMAD.MOV.U32 R31, RZ, RZ, R2 ;  /* 0x000000ffff1f8224 */ /* 0x000fe200078e0002 */
[----:B------:R-:W-:Y:S06]  /*2000*/  @!P0 BRA `(.L_x_101) ;  /* 0x0000000000408947 */ /* 0x000fec0003800000 */
[----:B------:R-:W-:-:S13]  /*2010*/  FSETP.GEU.FTZ.AND P0, PT, R2, RZ, PT ;  /* 0x000000ff0200720b */ /* 0x000fda0003f1e000 */
[----:B------:R-:W-:Y:S01]  /*2020*/  @!P0 MOV R31, 0x7fffffff ;  /* 0x7fffffff001f8802 */ /* 0x000fe20000000f00 */
[----:B------:R-:W-:Y:S06]  /*2030*/  @!P0 BRA `(.L_x_101) ;  /* 0x0000000000348947 */ /* 0x000fec0003800000 */
[----:B------:R-:W-:-:S13]  /*2040*/  FSETP.GTU.FTZ.AND P0, PT, |R2|, +INF , PT ;  /* 0x7f8000000200780b */ /* 0x000fda0003f1c200 */
[----:B------:R-:W-:Y:S01]  /*2050*/  @P0 FADD.FTZ R31, R2, 1 ;  /* 0x3f800000021f0421 */ /* 0x000fe20000010000 */
[----:B------:R-:W-:Y:S06]  /*2060*/  @P0 BRA `(.L_x_101) ;  /* 0x0000000000280947 */ /* 0x000fec0003800000 */
[----:B------:R-:W-:-:S13]  /*2070*/  FSETP.NEU.FTZ.AND P0, PT, |R2|, +INF , PT ;  /* 0x7f8000000200780b */ /* 0x000fda0003f1d200 */
[----:B------:R-:W-:Y:S01]  /*2080*/  @P0 FFMA R30, R2, 1.84467440737095516160e+19, RZ ;  /* 0x5f800000021e0823 */ /* 0x000fe200000000ff */
[----:B------:R-:W-:-:S03]  /*2090*/  @!P0 MOV R31, R2 ;  /* 0x00000002001f8202 */ /* 0x000fc60000000f00 */
[----:B------:R-:W0:Y:S02]  /*20a0*/  @P0 MUFU.RSQ R3, R30 ;  /* 0x0000001e00030308 */ /* 0x000e240000001400 */
[----:B0-----:R-:W-:Y:S01]  /*20b0*/  @P0 FMUL.FTZ R29, R30, R3 ;  /* 0x000000031e1d0220 */ /* 0x001fe20000410000 */
[----:B------:R-:W-:-:S03]  /*20c0*/  @P0 FMUL.FTZ R3, R3, 0.5 ;  /* 0x3f00000003030820 */ /* 0x000fc60000410000 */
[----:B------:R-:W-:-:S04]  /*20d0*/  @P0 FADD.FTZ R28, -R29, -RZ ;  /* 0x800000ff1d1c0221 */ /* 0x000fc80000010100 */
[----:B------:R-:W-:-:S04]  /*20e0*/  @P0 FFMA R28, R29, R28, R30 ;  /* 0x0000001c1d1c0223 */ /* 0x000fc8000000001e */
[----:B------:R-:W-:-:S04]  /*20f0*/  @P0 FFMA R3, R28, R3, R29 ;  /* 0x000000031c030223 */ /* 0x000fc8000000001d */
[----:B------:R-:W-:-:S07]  /*2100*/  @P0 FMUL.FTZ R31, R3, 2.3283064365386962891e-10 ;  /* 0x2f800000031f0820 */ /* 0x000fce0000410000 */
.L_x_101:
[----:B------:R-:W-:Y:S01]  /*2110*/  HFMA2 R3, -RZ, RZ, 0, 0 ;  /* 0x00000000ff037431 */ /* 0x000fe200000001ff */
[----:B------:R-:W-:-:S04]  /*2120*/  MOV R2, R0 ;  /* 0x0000000000027202 */ /* 0x000fc80000000f00 */
[----:B------:R-:W-:Y:S05]  /*2130*/  RET.REL.NODEC R2 `(_Z14projStep1alphaPfS_S_S_S_iiii) ;  /* 0xffffffdc02b07950 */ /* 0x000fea0003c3ffff */
        .weak           $__internal_3_$__cuda_sm3x_div_rn_noftz_f32_slowpath
        .type           $__internal_3_$__cuda_sm3x_div_rn_noftz_f32_slowpath,@function
        .size           $__internal_3_$__cuda_sm3x_div_rn_noftz_f32_slowpath,(.L_x_167 - $__internal_3_$__cuda_sm3x_div_rn_noftz_f32_slowpath)
$__internal_3_$__cuda_sm3x_div_rn_noftz_f32_slowpath:
[----:B------:R-:W-:Y:S01]  /*2140*/  SHF.R.U32.HI R2, RZ, 0x17, R0 ;  /* 0x00000017ff027819 */ /* 0x000fe20000011600 */
[----:B------:R-:W-:Y:S01]  /*2150*/  BSSY.RECONVERGENT B1, `(.L_x_102) ;  /* 0x0000065000017945 */ /* 0x000fe20003800200 */
[----:B------:R-:W-:Y:S02]  /*2160*/  SHF.R.U32.HI R30, RZ, 0x17, R3 ;  /* 0x00000017ff1e7819 */ /* 0x000fe40000011603 */
[----:B------:R-:W-:Y:S02]  /*2170*/  LOP3.LUT R2, R2, 0xff, RZ, 0xc0, !PT ;  /* 0x000000ff02027812 */ /* 0x000fe400078ec0ff */
[----:B------:R-:W-:Y:S02]  /*2180*/  LOP3.LUT R30, R30, 0xff, RZ, 0xc0, !PT ;  /* 0x000000ff1e1e7812 */ /* 0x000fe400078ec0ff */
[----:B------:R-:W-:Y:S02]  /*2190*/  IADD3 R29, PT, PT, R2, -0x1, RZ ;  /* 0xffffffff021d7810 */ /* 0x000fe40007ffe0ff */
[----:B------:R-:W-:-:S02]  /*21a0*/  IADD3 R31, PT, PT, R30, -0x1, RZ ;  /* 0xffffffff1e1f7810 */ /* 0x000fc40007ffe0ff */
[----:B------:R-:W-:-:S04]  /*21b0*/  ISETP.GT.U32.AND P0, PT, R29, 0xfd, PT ;  /* 0x000000fd1d00780c */ /* 0x000fc80003f04070 */
[----:B------:R-:W-:Y:S02]  /*21c0*/  ISETP.GT.U32.OR P0, PT, R31, 0xfd, P0 ;  /* 0x000000fd1f00780c */ /* 0x000fe40000704470 */
[----:B------:R-:W-:-:S11]  /*21d0*/  MOV R31, R3 ;  /* 0x00000003001f7202 */ /* 0x000fd60000000f00 */
[----:B------:R-:W-:Y:S01]  /*21e0*/  @!P0 IMAD.MOV.U32 R29, RZ, RZ, RZ ;  /* 0x000000ffff1d8224 */ /* 0x000fe200078e00ff */
        /* <DEDUP_REMOVED lines=17> */
[----:B------:R-:W-:-:S04]  /*2300*/  IADD3 R29, PT, PT, R30, -0x1, RZ ;  /* 0xffffffff1e1d7810 */ /* 0x000fc80007ffe0ff */
[----:B------:R-:W-:Y:S02]  /*2310*/  ISETP.GE.AND P0, PT, R29, RZ, PT ;  /* 0x000000ff1d00720c */ /* 0x000fe40003f06270 */
[----:B------:R-:W-:-:S04]  /*2320*/  IADD3 R29, PT, PT, R2, -0x1, RZ ;  /* 0xffffffff021d7810 */ /* 0x000fc80007ffe0ff */
[----:B------:R-:W-:-:S07]  /*2330*/  ISETP.GE.AND P1, PT, R29, RZ, PT ;  /* 0x000000ff1d00720c */ /* 0x000fce0003f26270 */
[----:B------:R-:W-:Y:S01]  /*2340*/  @P0 MOV R29, RZ ;  /* 0x000000ff001d0202 */ /* 0x000fe20000000f00 */
[----:B------:R-:W-:Y:S01]  /*2350*/  @!P0 FFMA R31, R3, 1.84467440737095516160e+19, RZ ;  /* 0x5f800000031f8823 */ /* 0x000fe200000000ff */
[----:B------:R-:W-:-:S04]  /*2360*/  @!P0 MOV R29, 0xffffffc0 ;  /* 0xffffffc0001d8802 */ /* 0x000fc80000000f00 */
[----:B------:R-:W-:Y:S01]  /*2370*/  @!P1 FFMA R0, R0, 1.84467440737095516160e+19, RZ ;  /* 0x5f80000000009823 */ /* 0x000fe200000000ff */
[----:B------:R-:W-:-:S07]  /*2380*/  @!P1 IADD3 R29, PT, PT, R29, 0x40, RZ ;  /* 0x000000401d1d9810 */ /* 0x000fce0007ffe0ff */
.L_x_103:
[----:B------:R-:W-:Y:S01]  /*2390*/  LEA R3, R2, 0xc0800000, 0x17 ;  /* 0xc080000002037811 */ /* 0x000fe200078eb8ff */
[----:B------:R-:W-:Y:S01]  /*23a0*/  BSSY.RECONVERGENT B2, `(.L_x_108) ;  /* 0x0000036000027945 */ /* 0x000fe20003800200 */
[----:B------:R-:W-:Y:S02]  /*23b0*/  IADD3 R30, PT, PT, R30, -0x7f, RZ ;  /* 0xffffff811e1e7810 */ /* 0x000fe40007ffe0ff */
[----:B------:R-:W-:-:S03]  /*23c0*/  IADD3 R34, PT, PT, -R3, R0, RZ ;  /* 0x0000000003227210 */ /* 0x000fc60007ffe1ff */
[----:B------:R-:W-:Y:S01]  /*23d0*/  IMAD R0, R30, -0x800000, R31 ;  /* 0xff8000001e007824 */ /* 0x000fe200078e021f */
[----:B------:R-:W0:Y:S01]  /*23e0*/  MUFU.RCP R32, R34 ;  /* 0x0000002200207308 */ /* 0x000e220000001000 */
[----:B------:R-:W-:Y:S01]  /*23f0*/  FADD.FTZ R3, -R34, -RZ ;  /* 0x800000ff22037221 */ /* 0x000fe20000010100 */
[----:B------:R-:W-:-:S05]  /*2400*/  IADD3 R30, PT, PT, R30, 0x7f, -R2 ;  /* 0x0000007f1e1e7810 */ /* 0x000fca0007ffe802 */
[----:B------:R-:W-:Y:S02]  /*2410*/  IMAD.IADD R29, R30, 0x1, R29 ;  /* 0x000000011e1d7824 */ /* 0x000fe400078e021d */
[----:B0-----:R-:W-:-:S04]  /*2420*/  FFMA R33, R32, R3, 1 ;  /* 0x3f80000020217423 */ /* 0x001fc80000000003 */
[----:B------:R-:W-:-:S04]  /*2430*/  FFMA R33, R32, R33, R32 ;  /* 0x0000002120217223 */ /* 0x000fc80000000020 */
[----:B------:R-:W-:-:S04]  /*2440*/  FFMA R32, R0, R33, RZ ;  /* 0x0000002100207223 */ /* 0x000fc800000000ff */
[----:B------:R-:W-:-:S04]  /*2450*/  FFMA R31, R3, R32, R0 ;  /* 0x00000020031f7223 */ /* 0x000fc80000000000 */
[----:B------:R-:W-:-:S04]  /*2460*/  FFMA R32, R33, R31, R32 ;  /* 0x0000001f21207223 */ /* 0x000fc80000000020 */
[----:B------:R-:W-:-:S04]  /*2470*/  FFMA R3, R3, R32, R0 ;  /* 0x0000002003037223 */ /* 0x000fc80000000000 */
        /* <DEDUP_REMOVED lines=36> */
.L_x_110:
[----:B------:R-:W-:-:S04]  /*26c0*/  LOP3.LUT R0, R0, 0x80000000, RZ, 0xc0, !PT ;  /* 0x8000000000007812 */ /* 0x000fc800078ec0ff */
[----:B------:R-:W-:Y:S01]  /*26d0*/  LOP3.LUT R0, R0, 0x7f800000, RZ, 0xfc, !PT ;  /* 0x7f80000000007812 */ /* 0x000fe200078efcff */
[----:B------:R-:W-:Y:S06]  /*26e0*/  BRA `(.L_x_111) ;  /* 0x0000000000047947 */ /* 0x000fec0003800000 */
.L_x_109:
[----:B------:R-:W-:-:S07]  /*26f0*/  LEA R0, R29, R0, 0x17 ;  /* 0x000000001d007211 */ /* 0x000fce00078eb8ff */
.L_x_111:
[----:B------:R-:W-:Y:S05]  /*2700*/  BSYNC.RECONVERGENT B2 ;  /* 0x0000000000027941 */ /* 0x000fea0003800200 */
.L_x_108:
[----:B------:R-:W-:Y:S05]  /*2710*/  BRA `(.L_x_112) ;  /* 0x0000000000207947 */ /* 0x000fea0003800000 */
.L_x_107:
[----:B------:R-:W-:-:S04]  /*2720*/  LOP3.LUT R0, R0, 0x80000000, R31, 0x48, !PT ;  /* 0x8000000000007812 */ /* 0x000fc800078e481f */
[----:B------:R-:W-:Y:S01]  /*2730*/  LOP3.LUT R0, R0, 0x7f800000, RZ, 0xfc, !PT ;  /* 0x7f80000000007812 */ /* 0x000fe200078efcff */
[----:B------:R-:W-:Y:S06]  /*2740*/  BRA `(.L_x_112) ;  /* 0x0000000000147947 */ /* 0x000fec0003800000 */
.L_x_106:
[----:B------:R-:W-:Y:S01]  /*2750*/  LOP3.LUT R0, R0, 0x80000000, R31, 0x48, !PT ;  /* 0x8000000000007812 */ /* 0x000fe200078e481f */
[----:B------:R-:W-:Y:S06]  /*2760*/  BRA `(.L_x_112) ;  /* 0x00000000000c7947 */ /* 0x000fec0003800000 */
.L_x_105:
[----:B------:R-:W0:Y:S01]  /*2770*/  MUFU.RSQ R0, -QNAN ;  /* 0xffc0000000007908 */ /* 0x000e220000001400 */
[----:B------:R-:W-:Y:S05]  /*2780*/  BRA `(.L_x_112) ;  /* 0x0000000000047947 */ /* 0x000fea0003800000 */
.L_x_104:
[----:B------:R-:W-:-:S07]  /*2790*/  FADD.FTZ R0, R3, R0 ;  /* 0x0000000003007221 */ /* 0x000fce0000010000 */
.L_x_112:
[----:B------:R-:W-:Y:S05]  /*27a0*/  BSYNC.RECONVERGENT B1 ;  /* 0x0000000000017941 */ /* 0x000fea0003800200 */
.L_x_102:
[----:B------:R-:W-:-:S04]  /*27b0*/  HFMA2 R29, -RZ, RZ, 0, 0 ;  /* 0x00000000ff1d7431 */ /* 0x000fc800000001ff */
[----:B0-----:R-:W-:Y:S05]  /*27c0*/  RET.REL.NODEC R28 `(_Z14projStep1alphaPfS_S_S_S_iiii) ;  /* 0xffffffd81c0c7950 */ /* 0x001fea0003c3ffff */
.L_x_113:
        /* <DEDUP_REMOVED lines=11> */
.L_x_167:


//--------------------- .text._Z7updatePPfS_S_fS_iiii --------------------------
	.section	.text._Z7updatePPfS_S_fS_iiii,"ax",@progbits
	.align	128
        .global         _Z7updatePPfS_S_fS_iiii
        .type           _Z7updatePPfS_S_fS_iiii,@function
        .size           _Z7updatePPfS_S_fS_iiii,(.L_x_174 - _Z7updatePPfS_S_fS_iiii)
        .other          _Z7updatePPfS_S_fS_iiii,@"STO_CUDA_ENTRY STV_DEFAULT"
_Z7updatePPfS_S_fS_iiii:
.text._Z7updatePPfS_S_fS_iiii:
[----:B------:R-:W-:Y:S08]  /*0000*/  LDC R1, c[0x0][0x37c] ;  /* 0x0000df00ff017b82 */ /* 0x000ff00000000800 */
[----:B------:R-:W0:Y:S01]  /*0010*/  LDC R0, c[0x0][0x3a8] ;  /* 0x0000ea00ff007b82 */ /* 0x000e220000000800 */
[----:B------:R-:W1:Y:S01]  /*0020*/  S2R R9, SR_TID.X ;  /* 0x0000000000097919 */ /* 0x000e620000002100 */
[----:B------:R-:W2:Y:S01]  /*0030*/  LDCU UR5, c[0x0][0x360] ;  /* 0x00006c00ff0577ac */ /* 0x000ea20008000800 */
[----:B------:R-:W-:-:S05]  /*0040*/  HFMA2 R6, -RZ, RZ, 0, 0 ;  /* 0x00000000ff067431 */ /* 0x000fca00000001ff */
        /* <DEDUP_REMOVED lines=8> */
[----:B0-----:R-:W-:-:S06]  /*00d0*/  IADD3 R7, PT, PT, R2, 0xffffffe, RZ ;  /* 0x0ffffffe02077810 */ /* 0x001fcc0007ffe0ff */
[----:B------:R-:W0:Y:S02]  /*00e0*/  F2I.FTZ.U32.TRUNC.NTZ R7, R7 ;  /* 0x0000000700077305 */ /* 0x000e24000021f000 */
[----:B0-----:R-:W-:-:S05]  /*00f0*/  IADD3 R5, PT, PT, RZ, -R7, RZ ;  /* 0x80000007ff057210 */ /* 0x001fca0007ffe0ff */
[----:B------:R-:W-:-:S04]  /*0100*/  IMAD R5, R5, R4, RZ ;  /* 0x0000000405057224 */ /* 0x000fc800078e02ff */
[----:B------:R-:W-:Y:S01]  /*0110*/  IMAD.HI.U32 R6, R7, R5, R6 ;  /* 0x0000000507067227 */ /* 0x000fe200078e0006 */
[----:B------:R-:W-:Y:S02]  /*0120*/  LOP3.LUT R7, RZ, R0, RZ, 0x33, !PT ;  /* 0x00000000ff077212 */ /* 0x000fe400078e33ff */
        /* <DEDUP_REMOVED lines=79> */
[----:B------:R-:W-:Y:S01]  /*0620*/  HFMA2 R7, -RZ, RZ, 0, 0 ;  /* 0x00000000ff077431 */ /* 0x000fe200000001ff */
[----:B------:R-:W-:Y:S02]  /*0630*/  IADD3 R4, PT, PT, R4, -0x1, RZ ;  /* 0xffffffff04047810 */ /* 0x000fe40007ffe0ff */
[----:B------:R-:W-:Y:S01]  /*0640*/  ISETP.GE.U32.AND P0, PT, R6, 0x3, PT ;  /* 0x000000030600780c */ /* 0x000fe20003f06070 */
[----:B------:R-:W-:-:S12]  /*0650*/  IMAD R6, R2, UR8, RZ ;  /* 0x0000000802067c24 */ /* 0x000fd8000f8e02ff */
[----:B------:R-:W-:Y:S05]  /*0660*/  @!P0 BRA `(.L_x_114) ;  /* 0x0000000400a88947 */ /* 0x000fea0003800000 */
[----:B------:R-:W-:Y:S01]  /*0670*/  IMAD R11, R5, UR8, RZ ;  /* 0x00000008050b7c24 */ /* 0x000fe2000f8e02ff */
[----:B------:R-:W-:Y:S01]  /*0680*/  LOP3.LUT R7, R4, 0xfffffffc, RZ, 0xc0, !PT ;  /* 0xfffffffc04077812 */ /* 0x000fe200078ec0ff */
[----:B------:R-:W1:Y:S01]  /*0690*/  LDCU UR5, c[0x0][0x398] ;  /* 0x00007300ff0577ac */ /* 0x000e620008000800 */
[----:B------:R-:W-:Y:S01]  /*06a0*/  IADD3 R9, PT, PT, R0, UR4, R9 ;  /* 0x0000000400097c10 */ /* 0x000fe2000fffe009 */
[----:B------:R-:W-:Y:S01]  /*06b0*/  IMAD R20, R11, R0, RZ ;  /* 0x000000000b147224 */ /* 0x000fe200078e02ff */
[----:B------:R-:W-:Y:S02]  /*06c0*/  IADD3 R5, PT, PT, R3, R2, RZ ;  /* 0x0000000203057210 */ /* 0x000fe40007ffe0ff */
[----:B------:R-:W-:Y:S02]  /*06d0*/  MOV R8, R3 ;  /* 0x0000000300087202 */ /* 0x000fe40000000f00 */
[----:B------:R-:W-:-:S07]  /*06e0*/  IADD3 R21, PT, PT, -R7, RZ, RZ ;  /* 0x000000ff07157210 */ /* 0x000fce0007ffe1ff */
.L_x_115:
[----:B--2---:R-:W2:Y:S08]  /*06f0*/  LDC.64 R10, c[0x0][0x3a0] ;  /* 0x0000e800ff0a7b82 */ /* 0x004eb00000000a00 */
[----:B------:R-:W3:Y:S08]  /*0700*/  LDC.64 R14, c[0x0][0x380] ;  /* 0x0000e000ff0e7b82 */ /* 0x000ef00000000a00 */
[----:B------:R-:W4:Y:S01]  /*0710*/  LDC.64 R12, c[0x0][0x388] ;  /* 0x0000e200ff0c7b82 */ /* 0x000f220000000a00 */
[----:B--2---:R-:W-:-:S07]  /*0720*/  IMAD.WIDE R10, R8, 0x4, R10 ;  /* 0x00000004080a7825 */ /* 0x004fce00078e020a */
[----:B------:R-:W2:Y:S01]  /*0730*/  LDC.64 R18, c[0x0][0x390] ;  /* 0x0000e400ff127b82 */ /* 0x000ea20000000a00 */
[----:B0-----:R-:W5:Y:S01]  /*0740*/  LDG.E R24, desc[UR6][R10.64] ;  /* 0x000000060a187981 */ /* 0x001f62000c1e1900 */
[----:B---3--:R-:W-:-:S03]  /*0750*/  IMAD.WIDE R14, R8, 0x4, R14 ;  /* 0x00000004080e7825 */ /* 0x008fc600078e020e */
[----:B------:R-:W5:Y:S04]  /*0760*/  LDG.E R17, desc[UR6][R10.64+0x4] ;  /* 0x000004060a117981 */ /* 0x000f68000c1e1900 */
[----:B------:R-:W1:Y:S01]  /*0770*/  LDG.E R16, desc[UR6][R14.64+0x4] ;  /* 0x000004060e107981 */ /* 0x000e62000c1e1900 */
[----:B------:R-:W-:-:S04]  /*0780*/  IMAD.WIDE R22, R0, 0x4, R10 ;  /* 0x0000000400167825 */ /* 0x000fc800078e020a */
[----:B----4-:R-:W-:-:S04]  /*0790*/  IMAD.WIDE R12, R9, 0x4, R12 ;  /* 0x00000004090c7825 */ /* 0x010fc800078e020c */
[----:B-----5:R-:W-:-:S04]  /*07a0*/  FADD R17, -R24, R17 ;  /* 0x0000001118117221 */ /* 0x020fc80000000100 */
[----:B-1----:R-:W-:-:S05]  /*07b0*/  FFMA R25, R17, UR5, R16 ;  /* 0x0000000511197c23 */ /* 0x002fca0008000010 */
[----:B------:R0:W-:Y:S04]  /*07c0*/  STG.E desc[UR6][R14.64+0x4], R25 ;  /* 0x000004190e007986 */ /* 0x0001e8000c101906 */
[----:B------:R-:W3:Y:S04]  /*07d0*/  LDG.E R23, desc[UR6][R22.64] ;  /* 0x0000000616177981 */ /* 0x000ee8000c1e1900 */
[----:B------:R-:W4:Y:S01]  /*07e0*/  LDG.E R17, desc[UR6][R12.64] ;  /* 0x000000060c117981 */ /* 0x000f22000c1e1900 */
[----:B--2---:R-:W-:-:S04]  /*07f0*/  IMAD.WIDE R18, R5, 0x4, R18 ;  /* 0x0000000405127825 */ /* 0x004fc800078e0212 */
[----:B---3--:R-:W-:-:S04]  /*0800*/  FADD R16, -R24, R23 ;  /* 0x0000001718107221 */ /* 0x008fc80000000100 */
[----:B----4-:R-:W-:Y:S01]  /*0810*/  FFMA R27, R16, UR5, R17 ;  /* 0x00000005101b7c23 */ /* 0x010fe20008000011 */
[----:B------:R-:W-:-:S04]  /*0820*/  IMAD.WIDE R16, R2, 0x4, R10 ;  /* 0x0000000402107825 */ /* 0x000fc800078e020a */
[----:B------:R1:W-:Y:S04]  /*0830*/  STG.E desc[UR6][R12.64], R27 ;  /* 0x0000001b0c007986 */ /* 0x0003e8000c101906 */
[----:B------:R-:W2:Y:S04]  /*0840*/  LDG.E R17, desc[UR6][R16.64] ;  /* 0x0000000610117981 */ /* 0x000ea8000c1e1900 */
[----:B------:R-:W3:Y:S01]  /*0850*/  LDG.E R29, desc[UR6][R18.64] ;  /* 0x00000006121d7981 */ /* 0x000ee2000c1e1900 */
[----:B------:R-:W-:-:S04]  /*0860*/  IMAD.WIDE R10, R6, 0x4, R10 ;  /* 0x00000004060a7825 */ /* 0x000fc800078e020a */
[----:B0-----:R-:W-:-:S04]  /*0870*/  IMAD.WIDE R14, R6, 0x4, R14 ;  /* 0x00000004060e7825 */ /* 0x001fc800078e020e */
[----:B--2---:R-:W-:-:S04]  /*0880*/  FADD R24, -R24, R17 ;  /* 0x0000001118187221 */ /* 0x004fc80000000100 */
[----:B---3--:R-:W-:-:S05]  /*0890*/  FFMA R29, R24, UR5, R29 ;  /* 0x00000005181d7c23 */ /* 0x008fca000800001d */
[----:B------:R0:W-:Y:S04]  /*08a0*/  STG.E desc[UR6][R18.64], R29 ;  /* 0x0000001d12007986 */ /* 0x0001e8000c101906 */
[----:B------:R-:W2:Y:S04]  /*08b0*/  LDG.E R24, desc[UR6][R10.64] ;  /* 0x000000060a187981 */ /* 0x000ea8000c1e1900 */
[----:B------:R-:W2:Y:S04]  /*08c0*/  LDG.E R23, desc[UR6][R10.64+0x4] ;  /* 0x000004060a177981 */ /* 0x000ea8000c1e1900 */
[----:B------:R-:W3:Y:S01]  /*08d0*/  LDG.E R22, desc[UR6][R14.64+0x4] ;  /* 0x000004060e167981 */ /* 0x000ee2000c1e1900 */
[----:B------:R-:W-:-:S04]  /*08e0*/  IMAD.WIDE R16, R0, 0x4, R10 ;  /* 0x0000000400107825 */ /* 0x000fc800078e020a */
[----:B-1----:R-:W-:-:S04]  /*08f0*/  IMAD.WIDE R12, R6, 0x4, R12 ;  /* 0x00000004060c7825 */ /* 0x002fc800078e020c */
[----:B--2---:R-:W-:-:S04]  /*0900*/  FADD R23, -R24, R23 ;  /* 0x0000001718177221 */ /* 0x004fc80000000100 */
[----:B---3--:R-:W-:-:S05]  /*0910*/  FFMA R25, R23, UR5, R22 ;  /* 0x0000000517197c23 */ /* 0x008fca0008000016 */
[----:B------:R1:W-:Y:S04]  /*0920*/  STG.E desc[UR6][R14.64+0x4], R25 ;  /* 0x000004190e007986 */ /* 0x0003e8000c101906 */
[----:B------:R-:W2:Y:S04]  /*0930*/  LDG.E R17, desc[UR6][R16.64] ;  /* 0x0000000610117981 */ /* 0x000ea8000c1e1900 */
[----:B------:R-:W3:Y:S01]  /*0940*/  LDG.E R23, desc[UR6][R12.64] ;  /* 0x000000060c177981 */ /* 0x000ee2000c1e1900 */
[----:B0-----:R-:W-:-:S04]  /*0950*/  IMAD.WIDE R18, R6, 0x4, R18 ;  /* 0x0000000406127825 */ /* 0x001fc800078e0212 */
[----:B--2---:R-:W-:-:S04]  /*0960*/  FADD R22, -R24, R17 ;  /* 0x0000001118167221 */ /* 0x004fc80000000100 */
[----:B---3--:R-:W-:Y:S01]  /*0970*/  FFMA R27, R22, UR5, R23 ;  /* 0x00000005161b7c23 */ /* 0x008fe20008000017 */
[----:B------:R-:W-:-:S04]  /*0980*/  IMAD.WIDE R22, R2, 0x4, R10 ;  /* 0x0000000402167825 */ /* 0x000fc800078e020a */
[----:B------:R0:W-:Y:S04]  /*0990*/  STG.E desc[UR6][R12.64], R27 ;  /* 0x0000001b0c007986 */ /* 0x0001e8000c101906 */
[----:B------:R-:W2:Y:S04]  /*09a0*/  LDG.E R23, desc[UR6][R22.64] ;  /* 0x0000000616177981 */ /* 0x000ea8000c1e1900 */
[----:B------:R-:W3:Y:S01]  /*09b0*/  LDG.E R29, desc[UR6][R18.64] ;  /* 0x00000006121d7981 */ /* 0x000ee2000c1e1900 */
[----:B------:R-:W-:-:S04]  /*09c0*/  IMAD.WIDE R10, R6, 0x4, R10 ;  /* 0x00000004060a7825 */ /* 0x000fc800078e020a */
[----:B------:R-:W-:-:S04]  /*09d0*/  IMAD.WIDE R16, R6, 0x4, R14 ;  /* 0x0000000406107825 */ /* 0x000fc800078e020e */
[----:B--2---:R-:W-:-:S04]  /*09e0*/  FADD R24, -R24, R23 ;  /* 0x0000001718187221 */ /* 0x004fc80000000100 */
[----:B---3--:R-:W-:-:S05]  /*09f0*/  FFMA R29, R24, UR5, R29 ;  /* 0x00000005181d7c23 */ /* 0x008fca000800001d */
[----:B------:R2:W-:Y:S04]  /*0a00*/  STG.E desc[UR6][R18.64], R29 ;  /* 0x0000001d12007986 */ /* 0x0005e8000c101906 */
[----:B------:R-:W3:Y:S04]  /*0a10*/  LDG.E R24, desc[UR6][R10.64] ;  /* 0x000000060a187981 */ /* 0x000ee8000c1e1900 */
[----:B-1----:R-:W3:Y:S04]  /*0a20*/  LDG.E R15, desc[UR6][R10.64+0x4] ;  /* 0x000004060a0f7981 */ /* 0x002ee8000c1e1900 */
[----:B------:R-:W4:Y:S01]  /*0a30*/  LDG.E R14, desc[UR6][R16.64+0x4] ;  /* 0x00000406100e7981 */ /* 0x000f22000c1e1900 */
[----:B0-----:R-:W-:-:S04]  /*0a40*/  IMAD.WIDE R12, R6, 0x4, R12 ;  /* 0x00000004060c7825 */ /* 0x001fc800078e020c */
[----:B---3--:R-:W-:-:S04]  /*0a50*/  FADD R15, -R24, R15 ;  /* 0x0000000f180f7221 */ /* 0x008fc80000000100 */
[----:B----4-:R-:W-:Y:S01]  /*0a60*/  FFMA R25, R15, UR5, R14 ;  /* 0x000000050f197c23 */ /* 0x010fe2000800000e */
[----:B------:R-:W-:-:S04]  /*0a70*/  IMAD.WIDE R14, R0, 0x4, R10 ;  /* 0x00000004000e7825 */ /* 0x000fc800078e020a */
        /* <DEDUP_REMOVED lines=18> */
[----:B-1----:R-:W-:-:S04]  /*0ba0*/  IMAD.WIDE R12, R6, 0x4, R12 ;  /* 0x00000004060c7825 */ /* 0x002fc800078e020c */
[----:B--2---:R-:W-:-:S04]  /*0bb0*/  FADD R15, -R24, R15 ;  /* 0x0000000f180f7221 */ /* 0x004fc80000000100 */
[----:B---3--:R-:W-:Y:S01]  /*0bc0*/  FFMA R23, R15, UR5, R14 ;  /* 0x000000050f177c23 */ /* 0x008fe2000800000e */
[----:B------:R-:W-:-:S04]  /*0bd0*/  IMAD.WIDE R14, R0, 0x4, R10 ;  /* 0x00000004000e7825 */ /* 0x000fc800078e020a */
[----:B------:R2:W-:Y:S04]  /*0be0*/  STG.E desc[UR6][R16.64+0x4], R23 ;  /* 0x0000041710007986 */ /* 0x0005e8000c101906 */
[----:B------:R-:W3:Y:S04]  /*0bf0*/  LDG.E R15, desc[UR6][R14.64] ;  /* 0x000000060e0f7981 */ /* 0x000ee8000c1e1900 */
[----:B------:R-:W4:Y:S01]  /*0c00*/  LDG.E R25, desc[UR6][R12.64] ;  /* 0x000000060c197981 */ /* 0x000f22000c1e1900 */
[----:B------:R-:W-:-:S04]  /*0c10*/  IMAD.WIDE R10, R2, 0x4, R10 ;  /* 0x00000004020a7825 */ /* 0x000fc800078e020a */
[----:B0-----:R-:W-:-:S04]  /*0c20*/  IMAD.WIDE R18, R6, 0x4, R18 ;  /* 0x0000000406127825 */ /* 0x001fc800078e0212 */
[----:B---3--:R-:W-:-:S04]  /*0c30*/  FADD R22, -R24, R15 ;  /* 0x0000000f18167221 */ /* 0x008fc80000000100 */
[----:B----4-:R-:W-:-:S05]  /*0c40*/  FFMA R25, R22, UR5, R25 ;  /* 0x0000000516197c23 */ /* 0x010fca0008000019 */
[----:B------:R2:W-:Y:S04]  /*0c50*/  STG.E desc[UR6][R12.64], R25 ;  /* 0x000000190c007986 */ /* 0x0005e8000c101906 */
[----:B------:R-:W3:Y:S04]  /*0c60*/  LDG.E R11, desc[UR6][R10.64] ;  /* 0x000000060a0b7981 */ /* 0x000ee8000c1e1900 */
[----:B------:R-:W4:Y:S01]  /*0c70*/  LDG.E R27, desc[UR6][R18.64] ;  /* 0x00000006121b7981 */ /* 0x000f22000c1e1900 */
[----:B------:R-:W-:-:S04]  /*0c80*/  IADD3 R21, PT, PT, R21, 0x4, RZ ;  /* 0x0000000415157810 */ /* 0x000fc80007ffe0ff */
[----:B------:R-:W-:Y:S02]  /*0c90*/  ISETP.NE.AND P0, PT, R21, RZ, PT ;  /* 0x000000ff1500720c */ /* 0x000fe40003f05270 */
[C---:B------:R-:W-:Y:S02]  /*0ca0*/  LEA R8, R20.reuse, R8, 0x2 ;  /* 0x0000000814087211 */ /* 0x040fe400078e10ff */
[C---:B------:R-:W-:Y:S02]  /*0cb0*/  LEA R9, R20.reuse, R9, 0x2 ;  /* 0x0000000914097211 */ /* 0x040fe400078e10ff */
[----:B------:R-:W-:Y:S01]  /*0cc0*/  LEA R5, R20, R5, 0x2 ;  /* 0x0000000514057211 */ /* 0x000fe200078e10ff */
[----:B---3--:R-:W-:-:S04]  /*0cd0*/  FADD R24, -R24, R11 ;  /* 0x0000000b18187221 */ /* 0x008fc80000000100 */
[----:B----4-:R-:W-:-:S05]  /*0ce0*/  FFMA R27, R24, UR5, R27 ;  /* 0x00000005181b7c23 */ /* 0x010fca000800001b */
[----:B------:R2:W-:Y:S01]  /*0cf0*/  STG.E desc[UR6][R18.64], R27 ;  /* 0x0000001b12007986 */ /* 0x0005e2000c101906 */
[----:B------:R-:W-:Y:S05]  /*0d00*/  @P0 BRA `(.L_x_115) ;  /* 0xfffffff800780947 */ /* 0x000fea000383ffff */
.L_x_114:
[----:B------:R-:W-:-:S13]  /*0d10*/  LOP3.LUT P0, R5, R4, 0x3, RZ, 0xc0, !PT ;  /* 0x0000000304057812 */ /* 0x000fda000780c0ff */
[----:B0-----:R-:W-:Y:S05]  /*0d20*/  @!P0 EXIT ;  /* 0x000000000000894d */ /* 0x001fea0003800000 */
[----:B------:R-:W-:Y:S02]  /*0d30*/  ISETP.NE.AND P0, PT, R5, 0x1, PT ;  /* 0x000000010500780c */ /* 0x000fe40003f05270 */
[----:B------:R-:W-:-:S04]  /*0d40*/  LOP3.LUT R4, R4, 0x1, RZ, 0xc0, !PT ;  /* 0x0000000104047812 */ /* 0x000fc800078ec0ff */
[----:B------:R-:W-:-:S07]  /*0d50*/  ISETP.NE.U32.AND P1, PT, R4, 0x1, PT ;  /* 0x000000010400780c */ /* 0x000fce0003f25070 */
[----:B------:R-:W-:Y:S06]  /*0d60*/  @!P0 BRA `(.L_x_116) ;  /* 0x0000000000d48947 */ /* 0x000fec0003800000 */
[----:B------:R-:W0:Y:S01]  /*0d70*/  LDC.64 R10, c[0x0][0x3a0] ;  /* 0x0000e800ff0a7b82 */ /* 0x000e220000000a00 */
[----:B--2---:R-:W-:Y:S01]  /*0d80*/  IMAD R13, R6, R7, R3 ;  /* 0x00000007060d7224 */ /* 0x004fe200078e0203 */
[----:B------:R-:W1:Y:S06]  /*0d90*/  LDCU UR4, c[0x0][0x398] ;  /* 0x00007300ff0477ac */ /* 0x000e6c0008000800 */
[----:B------:R-:W2:Y:S08]  /*0da0*/  LDC.64 R8, c[0x0][0x380] ;  /* 0x0000e000ff087b82 */ /* 0x000eb00000000a00 */
[----:B------:R-:W3:Y:S01]  /*0db0*/  LDC.64 R4, c[0x0][0x388] ;  /* 0x0000e200ff047b82 */ /* 0x000ee20000000a00 */
[----:B0-----:R-:W-:-:S05]  /*0dc0*/  IMAD.WIDE R10, R13, 0x4, R10 ;  /* 0x000000040d0a7825 */ /* 0x001fca00078e020a */
[----:B------:R-:W4:Y:S01]  /*0dd0*/  LDG.E R14, desc[UR6][R10.64] ;  /* 0x000000060a0e7981 */ /* 0x000f22000c1e1900 */
[----:B--2---:R-:W-:-:S03]  /*0de0*/  IMAD.WIDE R8, R13, 0x4, R8 ;  /* 0x000000040d087825 */ /* 0x004fc600078e0208 */
[----:B------:R-:W4:Y:S04]  /*0df0*/  LDG.E R15, desc[UR6][R10.64+0x4] ;  /* 0x000004060a0f7981 */ /* 0x000f28000c1e1900 */
[----:B------:R-:W1:Y:S01]  /*0e00*/  LDG.E R12, desc[UR6][R8.64+0x4] ;  /* 0x00000406080c7981 */ /* 0x000e62000c1e1900 */
[----:B------:R-:W-:Y:S01]  /*0e10*/  IADD3 R17, PT, PT, R13, R0, RZ ;  /* 0x000000000d117210 */ /* 0x000fe20007ffe0ff */
[----:B------:R-:W-:-:S04]  /*0e20*/  IMAD.WIDE R18, R0, 0x4, R10 ;  /* 0x0000000400127825 */ /* 0x000fc800078e020a */
[----:B---3--:R-:W-:Y:S02]  /*0e30*/  IMAD.WIDE R4, R17, 0x4, R4 ;  /* 0x0000000411047825 */ /* 0x008fe400078e0204 */
[----:B------:R-:W0:Y:S02]  /*0e40*/  LDC.64 R16, c[0x0][0x390] ;  /* 0x0000e400ff107b82 */ /* 0x000e240000000a00 */
[----:B----4-:R-:W-:-:S04]  /*0e50*/  FADD R15, -R14, R15 ;  /* 0x0000000f0e0f7221 */ /* 0x010fc80000000100 */
[----:B-1----:R-:W-:-:S05]  /*0e60*/  FFMA R15, R15, UR4, R12 ;  /* 0x000000040f0f7c23 */ /* 0x002fca000800000c */
[----:B------:R1:W-:Y:S04]  /*0e70*/  STG.E desc[UR6][R8.64+0x4], R15 ;  /* 0x0000040f08007986 */ /* 0x0003e8000c101906 */
[----:B------:R-:W2:Y:S04]  /*0e80*/  LDG.E R19, desc[UR6][R18.64] ;  /* 0x0000000612137981 */ /* 0x000ea8000c1e1900 */
[----:B------:R-:W3:Y:S01]  /*0e90*/  LDG.E R21, desc[UR6][R4.64] ;  /* 0x0000000604157981 */ /* 0x000ee2000c1e1900 */
[----:B------:R-:W-:Y:S01]  /*0ea0*/  IADD3 R13, PT, PT, R2, R13, RZ ;  /* 0x0000000d020d7210 */ /* 0x000fe20007ffe0ff */
[----:B--2---:R-:W-:-:S04]  /*0eb0*/  FADD R12, -R14, R19 ;  /* 0x000000130e0c7221 */ /* 0x004fc80000000100 */
[----:B---3--:R-:W-:Y:S01]  /*0ec0*/  FFMA R23, R12, UR4, R21 ;  /* 0x000000040c177c23 */ /* 0x008fe20008000015 */
[----:B------:R-:W-:-:S04]  /*0ed0*/  IMAD.WIDE R20, R2, 0x4, R10 ;  /* 0x0000000402147825 */ /* 0x000fc800078e020a */
[----:B0-----:R-:W-:Y:S01]  /*0ee0*/  IMAD.WIDE R12, R13, 0x4, R16 ;  /* 0x000000040d0c7825 */ /* 0x001fe200078e0210 */
[----:B------:R0:W-:Y:S04]  /*0ef0*/  STG.E desc[UR6][R4.64], R23 ;  /* 0x0000001704007986 */ /* 0x0001e8000c101906 */
[----:B------:R-:W2:Y:S04]  /*0f00*/  LDG.E R21, desc[UR6][R20.64] ;  /* 0x0000000614157981 */ /* 0x000ea8000c1e1900 */
[----:B-1----:R-:W3:Y:S01]  /*0f10*/  LDG.E R15, desc[UR6][R12.64] ;  /* 0x000000060c0f7981 */ /* 0x002ee2000c1e1900 */
[----:B------:R-:W-:-:S04]  /*0f20*/  IMAD.WIDE R10, R6, 0x4, R10 ;  /* 0x00000004060a7825 */ /* 0x000fc800078e020a */
[----:B------:R-:W-:-:S04]  /*0f30*/  IMAD.WIDE R8, R6, 0x4, R8 ;  /* 0x0000000406087825 */ /* 0x000fc800078e0208 */
[----:B--2---:R-:W-:-:S04]  /*0f40*/  FADD R14, -R14, R21 ;  /* 0x000000150e0e7221 */ /* 0x004fc80000000100 */
[----:B---3--:R-:W-:-:S05]  /*0f50*/  FFMA R15, R14, UR4, R15 ;  /* 0x000000040e0f7c23 */ /* 0x008fca000800000f */
[----:B------:R1:W-:Y:S04]  /*0f60*/  STG.E desc[UR6][R12.64], R15 ;  /* 0x0000000f0c007986 */ /* 0x0003e8000c101906 */
[----:B------:R-:W2:Y:S04]  /*0f70*/  LDG.E R14, desc[UR6][R10.64] ;  /* 0x000000060a0e7981 */ /* 0x000ea8000c1e1900 */
        /* <DEDUP_REMOVED lines=16> */
[----:B------:R-:W-:Y:S01]  /*1080*/  IADD3 R7, PT, PT, R7, 0x2, RZ ;  /* 0x0000000207077810 */ /* 0x000fe20007ffe0ff */
[----:B--2---:R-:W-:-:S04]  /*1090*/  FADD R14, -R14, R11 ;  /* 0x0000000b0e0e7221 */ /* 0x004fc80000000100 */
[----:B---3--:R-:W-:-:S05]  /*10a0*/  FFMA R21, R14, UR4, R21 ;  /* 0x000000040e157c23 */ /* 0x008fca0008000015 */
[----:B------:R0:W-:Y:S02]  /*10b0*/  STG.E desc[UR6][R12.64], R21 ;  /* 0x000000150c007986 */ /* 0x0001e4000c101906 */
.L_x_116:
[----:B------:R-:W-:Y:S05]  /*10c0*/  @P1 EXIT ;  /* 0x000000000000194d */ /* 0x000fea0003800000 */
[----:B0-----:R-:W0:Y:S01]  /*10d0*/  LDC.64 R4, c[0x0][0x3a0] ;  /* 0x0000e800ff047b82 */ /* 0x001e220000000a00 */
[----:B------:R-:W-:Y:S01]  /*10e0*/  IMAD R15, R6, R7, R3 ;  /* 0x00000007060f7224 */ /* 0x000fe200078e0203 */
[----:B------:R-:W1:Y:S06]  /*10f0*/  LDCU UR4, c[0x0][0x398] ;  /* 0x00007300ff0477ac */ /* 0x000e6c0008000800 */
[----:B------:R-:W3:Y:S08]  /*1100*/  LDC.64 R8, c[0x0][0x380] ;  /* 0x0000e000ff087b82 */ /* 0x000ef00000000a00 */
[----:B------:R-:W4:Y:S01]  /*1110*/  LDC.64 R6, c[0x0][0x388] ;  /* 0x0000e200ff067b82 */ /* 0x000f220000000a00 */
[----:B0-----:R-:W-:-:S05]  /*1120*/  IMAD.WIDE R4, R15, 0x4, R4 ;  /* 0x000000040f047825 */ /* 0x001fca00078e0204 */
[----:B------:R-:W5:Y:S01]  /*1130*/  LDG.E R3, desc[UR6][R4.64] ;  /* 0x0000000604037981 */ /* 0x000f62000c1e1900 */
[----:B---3--:R-:W-:-:S03]  /*1140*/  IMAD.WIDE R8, R15, 0x4, R8 ;  /* 0x000000040f087825 */ /* 0x008fc600078e0208 */
[----:B------:R-:W5:Y:S04]  /*1150*/  LDG.E R10, desc[UR6][R4.64+0x4] ;  /* 0x00000406040a7981 */ /* 0x000f68000c1e1900 */
[----:B------:R-:W1:Y:S01]  /*1160*/  LDG.E R11, desc[UR6][R8.64+0x4] ;  /* 0x00000406080b7981 */ /* 0x000e62000c1e1900 */
[----:B--2---:R-:W-:-:S05]  /*1170*/  IADD3 R13, PT, PT, R15, R0, RZ ;  /* 0x000000000f0d7210 */ /* 0x004fca0007ffe0ff */
[----:B----4-:R-:W-:Y:S02]  /*1180*/  IMAD.WIDE R6, R13, 0x4, R6 ;  /* 0x000000040d067825 */ /* 0x010fe400078e0206 */
[----:B------:R-:W0:Y:S02]  /*1190*/  LDC.64 R12, c[0x0][0x390] ;  /* 0x0000e400ff0c7b82 */ /* 0x000e240000000a00 */
[----:B-----5:R-:W-:-:S04]  /*11a0*/  FADD R10, -R3, R10 ;  /* 0x0000000a030a7221 */ /* 0x020fc80000000100 */
[----:B-1----:R-:W-:Y:S01]  /*11b0*/  FFMA R17, R10, UR4, R11 ;  /* 0x000000040a117c23 */ /* 0x002fe2000800000b */
[----:B------:R-:W-:-:S04]  /*11c0*/  IMAD.WIDE R10, R0, 0x4, R4 ;  /* 0x00000004000a7825 */ /* 0x000fc800078e0204 */
[----:B------:R-:W-:Y:S04]  /*11d0*/  STG.E desc[UR6][R8.64+0x4], R17 ;  /* 0x0000041108007986 */ /* 0x000fe8000c101906 */
[----:B------:R-:W2:Y:S04]  /*11e0*/  LDG.E R10, desc[UR6][R10.64] ;  /* 0x000000060a0a7981 */ /* 0x000ea8000c1e1900 */
[----:B------:R-:W3:Y:S01]  /*11f0*/  LDG.E R19, desc[UR6][R6.64] ;  /* 0x0000000606137981 */ /* 0x000ee2000c1e1900 */
[C---:B------:R-:W-:Y:S01]  /*1200*/  IADD3 R15, PT, PT, R2.reuse, R15, RZ ;  /* 0x0000000f020f7210 */ /* 0x040fe20007ffe0ff */
[----:B------:R-:W-:-:S04]  /*1210*/  IMAD.WIDE R4, R2, 0x4, R4 ;  /* 0x0000000402047825 */ /* 0x000fc800078e0204 */
[----:B0-----:R-:W-:-:S04]  /*1220*/  IMAD.WIDE R12, R15, 0x4, R12 ;  /* 0x000000040f0c7825 */ /* 0x001fc800078e020c */
[----:B--2---:R-:W-:-:S04]  /*1230*/  FADD R0, -R3, R10 ;  /* 0x0000000a03007221 */ /* 0x004fc80000000100 */
[----:B---3--:R-:W-:-:S05]  /*1240*/  FFMA R19, R0, UR4, R19 ;  /* 0x0000000400137c23 */ /* 0x008fca0008000013 */
[----:B------:R-:W-:Y:S04]  /*1250*/  STG.E desc[UR6][R6.64], R19 ;  /* 0x0000001306007986 */ /* 0x000fe8000c101906 */
[----:B------:R-:W2:Y:S04]  /*1260*/  LDG.E R4, desc[UR6][R4.64] ;  /* 0x0000000604047981 */ /* 0x000ea8000c1e1900 */
[----:B------:R-:W3:Y:S01]  /*1270*/  LDG.E R0, desc[UR6][R12.64] ;  /* 0x000000060c007981 */ /* 0x000ee2000c1e1900 */
[----:B--2---:R-:W-:-:S04]  /*1280*/  FADD R3, -R3, R4 ;  /* 0x0000000403037221 */ /* 0x004fc80000000100 */
[----:B---3--:R-:W-:-:S05]  /*1290*/  FFMA R3, R3, UR4, R0 ;  /* 0x0000000403037c23 */ /* 0x008fca0008000000 */
[----:B------:R-:W-:Y:S01]  /*12a0*/  STG.E desc[UR6][R12.64], R3 ;  /* 0x000000030c007986 */ /* 0x000fe2000c101906 */
[----:B------:R-:W-:Y:S05]  /*12b0*/  EXIT ;  /* 0x000000000000794d */ /* 0x000fea0003800000 */
.L_x_117:
        /* <DEDUP_REMOVED lines=12> */
.L_x_174:


//--------------------- .text._Z8updateP1PfS_S_S_S_S_S_fiiii --------------------------
	.section	.text._Z8updateP1PfS_S_S_S_S_S_fiiii,"ax",@progbits
	.align	128
        .global         _Z8updateP1PfS_S_S_S_S_S_fiiii
        .type           _Z8updateP1PfS_S_S_S_S_S_fiiii,@function
        .size           _Z8updateP1PfS_S_S_S_S_S_fiiii,(.L_x_168 - _Z8updateP1PfS_S_S_S_S_S_fiiii)
        .other          _Z8updateP1PfS_S_S_S_S_S_fiiii,@"STO_CUDA_ENTRY STV_DEFAULT"
_Z8updateP1PfS_S_S_S_S_S_fiiii:
.text._Z8updateP1PfS_S_S_S_S_S_fiiii:
[----:B------:R-:W-:Y:S08]  /*0000*/  LDC R1, c[0x0][0x37c] ;  /* 0x0000df00ff017b82 */ /* 0x000ff00000000800 */
[----:B------:R-:W0:Y:S01]  /*0010*/  LDC R3, c[0x0][0x3bc] ;  /* 0x0000ef00ff037b82 */ /* 0x000e220000000800 */
[----:B------:R-:W1:Y:S01]  /*0020*/  S2R R7, SR_TID.X ;  /* 0x0000000000077919 */ /* 0x000e620000002100 */
[----:B------:R-:W-:-:S06]  /*0030*/  HFMA2 R4, -RZ, RZ, 0, 0 ;  /* 0x00000000ff047431 */ /* 0x000fcc00000001ff */
[----:B------:R-:W1:Y:S08]  /*0040*/  S2UR UR4, SR_CTAID.X ;  /* 0x00000000000479c3 */ /* 0x000e700000002500 */
[----:B------:R-:W1:Y:S01]  /*0050*/  LDC R26, c[0x0][0x360] ;  /* 0x0000d800ff1a7b82 */ /* 0x000e620000000800 */
[-C--:B0-----:R-:W-:Y:S02]  /*0060*/  IABS R0, R3.reuse ;  /* 0x0000000300007213 */ /* 0x081fe40000000000 */
[----:B------:R-:W-:-:S02]  /*0070*/  LOP3.LUT R6, RZ, R3, RZ, 0x33, !PT ;  /* 0x00000003ff067212 */ /* 0x000fc400078e33ff */
        /* <DEDUP_REMOVED lines=9> */
[----:B------:R-:W-:-:S06]  /*0110*/  IMAD.HI.U32 R4, R5, R7, R4 ;  /* 0x0000000705047227 */ /* 0x000fcc00078e0004 */
        /* <DEDUP_REMOVED lines=52> */
[----:B------:R-:W-:Y:S02]  /*0460*/  SEL R4, R6, R4, !P0 ;  /* 0x0000000406047207 */ /* 0x000fe40004000000 */
[----:B------:R-:W-:Y:S02]  /*0470*/  MOV R6, RZ ;  /* 0x000000ff00067202 */ /* 0x000fe40000000f00 */
        /* <DEDUP_REMOVED lines=23> */
[----:B------:R-:W0:Y:S01]  /*05f0*/  LDC R0, c[0x0][0x3b8] ;  /* 0x0000ee00ff007b82 */ /* 0x000e220000000800 */
[C---:B------:R-:W-:Y:S01]  /*0600*/  IADD3 R4, PT, PT, R11.reuse, -0x2, RZ ;  /* 0xfffffffe0b047810 */ /* 0x040fe20007ffe0ff */
[----:B------:R-:W1:Y:S01]  /*0610*/  LDCU.64 UR4, c[0x0][0x358] ;  /* 0x00006b00ff0477ac */ /* 0x000e620008000a00 */
[----:B------:R-:W-:Y:S01]  /*0620*/  IADD3 R11, PT, PT, R11, -0x1, RZ ;  /* 0xffffffff0b0b7810 */ /* 0x000fe20007ffe0ff */
[----:B------:R-:W-:Y:S01]  /*0630*/  HFMA2 R9, -RZ, RZ, 0, 0 ;  /* 0x00000000ff097431 */ /* 0x000fe200000001ff */
[----:B------:R-:W-:Y:S01]  /*0640*/  ISETP.GE.U32.AND P0, PT, R4, 0x7, PT ;  /* 0x000000070400780c */ /* 0x000fe20003f06070 */
[----:B------:R-:W-:Y:S01]  /*0650*/  IMAD R10, R5, UR6, RZ ;  /* 0x00000006050a7c24 */ /* 0x000fe2000f8e02ff */
[----:B------:R-:W-:-:S11]  /*0660*/  LOP3.LUT R8, R11, 0x7, RZ, 0xc0, !PT ;  /* 0x000000070b087812 */ /* 0x000fd600078ec0ff */
[----:B------:R-:W-:Y:S05]  /*0670*/  @!P0 BRA `(.L_x_118) ;  /* 0x0000000c005c8947 */ /* 0x000fea0003800000 */
[----:B------:R-:W2:Y:S01]  /*0680*/  LDC R7, c[0x0][0x3b8] ;  /* 0x0000ee00ff077b82 */ /* 0x000ea20000000800 */
[----:B------:R-:W-:Y:S01]  /*0690*/  IMAD R6, R2, UR6, RZ ;  /* 0x0000000602067c24 */ /* 0x000fe2000f8e02ff */
[----:B------:R-:W-:Y:S02]  /*06a0*/  LOP3.LUT R9, R11, 0xfffffff8, RZ, 0xc0, !PT ;  /* 0xfffffff80b097812 */ /* 0x000fe400078ec0ff */
[----:B------:R-:W-:Y:S01]  /*06b0*/  MOV R5, R26 ;  /* 0x0000001a00057202 */ /* 0x000fe20000000f00 */
[----:B------:R-:W-:Y:S01]  /*06c0*/  IMAD R6, R6, R3, RZ ;  /* 0x0000000306067224 */ /* 0x000fe200078e02ff */
[----:B------:R-:W-:Y:S02]  /*06d0*/  IADD3 R4, PT, PT, -R9, RZ, RZ ;  /* 0x000000ff09047210 */ /* 0x000fe40007ffe1ff */
[----:B------:R-:W3:Y:S08]  /*06e0*/  LDC.64 R12, c[0x0][0x388] ;  /* 0x0000e200ff0c7b82 */ /* 0x000ef00000000a00 */
[----:B------:R-:W4:Y:S02]  /*06f0*/  LDC.64 R14, c[0x0][0x380] ;  /* 0x0000e000ff0e7b82 */ /* 0x000f240000000a00 */
.L_x_135:
[----:B0-----:R-:W0:Y:S01]  /*0700*/  LDC.64 R22, c[0x0][0x390] ;  /* 0x0000e400ff167b82 */ /* 0x001e220000000a00 */
[----:B---3--:R-:W-:-:S05]  /*0710*/  IMAD.WIDE R24, R5, 0x4, R12 ;  /* 0x0000000405187825 */ /* 0x008fca00078e020c */
[----:B-1----:R-:W3:Y:S02]  /*0720*/  LDG.E R3, desc[UR4][R24.64] ;  /* 0x0000000418037981 */ /* 0x002ee4000c1e1900 */
[----:B------:R-:W1:Y:S01]  /*0730*/  LDC.64 R18, c[0x0][0x398] ;  /* 0x0000e600ff127b82 */ /* 0x000e620000000a00 */
[----:B0-----:R-:W-:-:S05]  /*0740*/  IMAD.WIDE R22, R5, 0x4, R22 ;  /* 0x0000000405167825 */ /* 0x001fca00078e0216 */
[----:B------:R0:W4:Y:S01]  /*0750*/  LDG.E R17, desc[UR4][R22.64] ;  /* 0x0000000416117981 */ /* 0x000122000c1e1900 */
[----:B------:R-:W-:-:S04]  /*0760*/  IMAD.WIDE R20, R10, 0x4, R22 ;  /* 0x000000040a147825 */ /* 0x000fc800078e0216 */
[----:B-1----:R-:W-:Y:S01]  /*0770*/  IMAD.WIDE R18, R5, 0x4, R18 ;  /* 0x0000000405127825 */ /* 0x002fe200078e0212 */
[----:B------:R-:W4:Y:S04]  /*0780*/  LDG.E R2, desc[UR4][R20.64] ;  /* 0x0000000414027981 */ /* 0x000f28000c1e1900 */
[----:B------:R1:W5:Y:S01]  /*0790*/  LDG.E R16, desc[UR4][R18.64] ;  /* 0x0000000412107981 */ /* 0x000362000c1e1900 */
[----:B--2---:R-:W2:Y:S01]  /*07a0*/  MUFU.RCP R28, R7 ;  /* 0x00000007001c7308 */ /* 0x004ea20000001000 */
[----:B------:R-:W-:Y:S01]  /*07b0*/  IADD3 R4, PT, PT, R4, 0x8, RZ ;  /* 0x0000000804047810 */ /* 0x000fe20007ffe0ff */
[----:B------:R-:W-:Y:S01]  /*07c0*/  BSSY.RECONVERGENT B2, `(.L_x_119) ;  /* 0x000000d000027945 */ /* 0x000fe20003800200 */
[----:B--2---:R-:W-:-:S04]  /*07d0*/  FFMA R27, R28, -R7, 1 ;  /* 0x3f8000001c1b7423 */ /* 0x004fc80000000807 */
[----:B------:R-:W-:Y:S01]  /*07e0*/  FFMA R28, R28, R27, R28 ;  /* 0x0000001b1c1c7223 */ /* 0x000fe2000000001c */
[----:B------:R-:W-:Y:S01]  /*07f0*/  ISETP.NE.AND P1, PT, R4, RZ, PT ;  /* 0x000000ff0400720c */ /* 0x000fe20003f25270 */
[----:B---3--:R-:W2:Y:S02]  /*0800*/  FCHK P0, R3, R7 ;  /* 0x0000000703007302 */ /* 0x008ea40000000000 */
[----:B------:R-:W-:-:S04]  /*0810*/  FFMA R30, R3, R28, RZ ;  /* 0x0000001c031e7223 */ /* 0x000fc800000000ff */
[----:B0-----:R-:W-:-:S04]  /*0820*/  FFMA R23, R30, -R7, R3 ;  /* 0x800000071e177223 */ /* 0x001fc80000000003 */
[----:B------:R-:W-:Y:S01]  /*0830*/  FFMA R28, R28, R23, R30 ;  /* 0x000000171c1c7223 */ /* 0x000fe2000000001e */
[----:B----4-:R-:W-:Y:S01]  /*0840*/  FADD R17, R17, -R2 ;  /* 0x8000000211117221 */ /* 0x010fe20000000000 */
[----:B-12---:R-:W-:Y:S06]  /*0850*/  @!P0 BRA `(.L_x_120) ;  /* 0x00000000000c8947 */ /* 0x006fec0003800000 */
[----:B------:R-:W-:-:S07]  /*0860*/  MOV R28, 0x880 ;  /* 0x00000880001c7802 */ /* 0x000fce0000000f00 */
[----:B-----5:R-:W-:Y:S05]  /*0870*/  CALL.REL.NOINC `($__internal_4_$__cuda_sm3x_div_rn_noftz_f32_slowpath) ;  /* 0x0000001800407944 */ /* 0x020fea0003c00000 */
[----:B------:R-:W-:-:S07]  /*0880*/  MOV R28, R2 ;  /* 0x00000002001c7202 */ /* 0x000fce0000000f00 */
.L_x_120:
[----:B------:R-:W-:Y:S05]  /*0890*/  BSYNC.RECONVERGENT B2 ;  /* 0x0000000000027941 */ /* 0x000fea0003800200 */
.L_x_119:
[----:B------:R-:W-:Y:S01]  /*08a0*/  FADD R17, R17, R28 ;  /* 0x0000001c11117221 */ /* 0x000fe20000000000 */
[----:B------:R-:W-:-:S04]  /*08b0*/  IMAD.WIDE R34, R5, 0x4, R14 ;  /* 0x0000000405227825 */ /* 0x000fc800078e020e */
[----:B-----5:R-:W-:Y:S01]  /*08c0*/  FADD R17, R16, -R17 ;  /* 0x8000001110117221 */ /* 0x020fe20000000000 */
[----:B------:R-:W-:-:S04]  /*08d0*/  IMAD.WIDE R24, R10, 0x4, R24 ;  /* 0x000000040a187825 */ /* 0x000fc800078e0218 */
[----:B------:R0:W-:Y:S04]  /*08e0*/  STG.E desc[UR4][R34.64], R17 ;  /* 0x0000001122007986 */ /* 0x0001e8000c101904 */
[----:B------:R-:W2:Y:S01]  /*08f0*/  LDG.E R30, desc[UR4][R24.64] ;  /* 0x00000004181e7981 */ /* 0x000ea2000c1e1900 */
[----:B------:R-:W-:-:S03]  /*0900*/  IMAD.WIDE R22, R10, 0x4, R20 ;  /* 0x000000040a167825 */ /* 0x000fc600078e0214 */
[----:B------:R-:W0:Y:S01]  /*0910*/  LDG.E R20, desc[UR4][R20.64] ;  /* 0x0000000414147981 */ /* 0x000e22000c1e1900 */
[----:B------:R-:W-:-:S03]  /*0920*/  IMAD.WIDE R18, R10, 0x4, R18 ;  /* 0x000000040a127825 */ /* 0x000fc600078e0212 */
[----:B------:R-:W0:Y:S04]  /*0930*/  LDG.E R3, desc[UR4][R22.64] ;  /* 0x0000000416037981 */ /* 0x000e28000c1e1900 */
[----:B------:R1:W5:Y:S01]  /*0940*/  LDG.E R16, desc[UR4][R18.64] ;  /* 0x0000000412107981 */ /* 0x000362000c1e1900 */
[----:B------:R-:W3:Y:S01]  /*0950*/  MUFU.RCP R2, R7 ;  /* 0x0000000700027308 */ /* 0x000ee20000001000 */
[----:B------:R-:W-:Y:S01]  /*0960*/  BSSY.RECONVERGENT B2, `(.L_x_121) ;  /* 0x000000c000027945 */ /* 0x000fe20003800200 */
[----:B---3--:R-:W-:-:S04]  /*0970*/  FFMA R27, R2, -R7, 1 ;  /* 0x3f800000021b7423 */ /* 0x008fc80000000807 */
[----:B------:R-:W-:Y:S02]  /*0980*/  FFMA R2, R2, R27, R2 ;  /* 0x0000001b02027223 */ /* 0x000fe40000000002 */
[----:B--2---:R-:W2:Y:S02]  /*0990*/  FCHK P0, R30, R7 ;  /* 0x000000071e007302 */ /* 0x004ea40000000000 */
[----:B------:R-:W-:-:S04]  /*09a0*/  FFMA R27, R2, R30, RZ ;  /* 0x0000001e021b7223 */ /* 0x000fc800000000ff */
[----:B------:R-:W-:Y:S01]  /*09b0*/  FFMA R28, R27, -R7, R30 ;  /* 0x800000071b1c7223 */ /* 0x000fe2000000001e */
[----:B0-----:R-:W-:-:S03]  /*09c0*/  FADD R17, R20, -R3 ;  /* 0x8000000314117221 */ /* 0x001fc60000000000 */
[----:B------:R-:W-:Y:S01]  /*09d0*/  FFMA R2, R2, R28, R27 ;  /* 0x0000001c02027223 */ /* 0x000fe2000000001b */
[----:B-12---:R-:W-:Y:S06]  /*09e0*/  @!P0 BRA `(.L_x_122) ;  /* 0x00000000000c8947 */ /* 0x006fec0003800000 */
[----:B------:R-:W-:Y:S02]  /*09f0*/  MOV R3, R30 ;  /* 0x0000001e00037202 */ /* 0x000fe40000000f00 */
[----:B------:R-:W-:-:S07]  /*0a00*/  MOV R28, 0xa20 ;  /* 0x00000a20001c7802 */ /* 0x000fce0000000f00 */
[----:B-----5:R-:W-:Y:S05]  /*0a10*/  CALL.REL.NOINC `($__internal_4_$__cuda_sm3x_div_rn_noftz_f32_slowpath) ;  /* 0x0000001400d87944 */ /* 0x020fea0003c00000 */
.L_x_122:
[----:B------:R-:W-:Y:S05]  /*0a20*/  BSYNC.RECONVERGENT B2 ;  /* 0x0000000000027941 */ /* 0x000fea0003800200 */
.L_x_121:
        /* <DEDUP_REMOVED lines=24> */
.L_x_124:
[----:B------:R-:W-:Y:S05]  /*0bb0*/  BSYNC.RECONVERGENT B2 ;  /* 0x0000000000027941 */ /* 0x000fea0003800200 */
.L_x_123:
        /* <DEDUP_REMOVED lines=24> */
.L_x_126:
[----:B------:R-:W-:Y:S05]  /*0d40*/  BSYNC.RECONVERGENT B2 ;  /* 0x0000000000027941 */ /* 0x000fea0003800200 */
.L_x_125:
        /* <DEDUP_REMOVED lines=24> */
.L_x_128:
[----:B------:R-:W-:Y:S05]  /*0ed0*/  BSYNC.RECONVERGENT B2 ;  /* 0x0000000000027941 */ /* 0x000fea0003800200 */
.L_x_127:
[----:B------:R-:W-:Y:S01]  /*0ee0*/  FADD R17, R17, R2 ;  /* 0x0000000211117221 */ /* 0x000fe20000000000 */
[----:B------:R-:W-:-:S04]  /*0ef0*/  IMAD.WIDE R34, R10, 0x4, R34 ;  /* 0x000000040a227825 */ /* 0x000fc800078e0222 */
[----:B-----5:R-:W-:Y:S01]  /*0f00*/  FADD R3, R16, -R17 ;  /* 0x8000001110037221 */ /* 0x020fe20000000000 */
[----:B------:R-:W-:-:S04]  /*0f10*/  IMAD.WIDE R24, R10, 0x4, R24 ;  /* 0x000000040a187825 */ /* 0x000fc800078e0218 */
[----:B------:R0:W-:Y:S04]  /*0f20*/  STG.E desc[UR4][R34.64], R3 ;  /* 0x0000000322007986 */ /* 0x0001e8000c101904 */
[----:B------:R-:W2:Y:S01]  /*0f30*/  LDG.E R30, desc[UR4][R24.64] ;  /* 0x00000004181e7981 */ /* 0x000ea2000c1e1900 */
[----:B------:R-:W-:-:S03]  /*0f40*/  IMAD.WIDE R16, R10, 0x4, R20 ;  /* 0x000000040a107825 */ /* 0x000fc600078e0214 */
[----:B------:R-:W3:Y:S01]  /*0f50*/  LDG.E R20, desc[UR4][R20.64] ;  /* 0x0000000414147981 */ /* 0x000ee2000c1e1900 */
[----:B------:R-:W-:-:S03]  /*0f60*/  IMAD.WIDE R18, R10, 0x4, R18 ;  /* 0x000000040a127825 */ /* 0x000fc600078e0212 */
[----:B------:R-:W3:Y:S04]  /*0f70*/  LDG.E R23, desc[UR4][R16.64] ;  /* 0x0000000410177981 */ /* 0x000ee8000c1e1900 */
[----:B------:R0:W5:Y:S01]  /*0f80*/  LDG.E R22, desc[UR4][R18.64] ;  /* 0x0000000412167981 */ /* 0x000162000c1e1900 */
[----:B------:R-:W1:Y:S01]  /*0f90*/  MUFU.RCP R2, R7 ;  /* 0x0000000700027308 */ /* 0x000e620000001000 */
[----:B------:R-:W-:Y:S01]  /*0fa0*/  BSSY.RECONVERGENT B2, `(.L_x_129) ;  /* 0x000000c000027945 */ /* 0x000fe20003800200 */
[----:B-1----:R-:W-:-:S04]  /*0fb0*/  FFMA R27, R2, -R7, 1 ;  /* 0x3f800000021b7423 */ /* 0x002fc80000000807 */
[----:B------:R-:W-:Y:S02]  /*0fc0*/  FFMA R2, R2, R27, R2 ;  /* 0x0000001b02027223 */ /* 0x000fe40000000002 */
[----:B--2---:R-:W1:Y:S02]  /*0fd0*/  FCHK P0, R30, R7 ;  /* 0x000000071e007302 */ /* 0x004e640000000000 */
[----:B------:R-:W-:-:S04]  /*0fe0*/  FFMA R27, R2, R30, RZ ;  /* 0x0000001e021b7223 */ /* 0x000fc800000000ff */
[----:B------:R-:W-:Y:S01]  /*0ff0*/  FFMA R28, R27, -R7, R30 ;  /* 0x800000071b1c7223 */ /* 0x000fe2000000001e */
[----:B---3--:R-:W-:-:S03]  /*1000*/  FADD R20, R20, -R23 ;  /* 0x8000001714147221 */ /* 0x008fc60000000000 */
[----:B------:R-:W-:Y:S01]  /*1010*/  FFMA R2, R2, R28, R27 ;  /* 0x0000001c02027223 */ /* 0x000fe2000000001b */
[----:B01----:R-:W-:Y:S06]  /*1020*/  @!P0 BRA `(.L_x_130) ;  /* 0x00000000000c8947 */ /* 0x003fec0003800000 */
[----:B------:R-:W-:Y:S02]  /*1030*/  MOV R3, R30 ;  /* 0x0000001e00037202 */ /* 0x000fe40000000f00 */
[----:B------:R-:W-:-:S07]  /*1040*/  MOV R28, 0x1060 ;  /* 0x00001060001c7802 */ /* 0x000fce0000000f00 */
[----:B-----5:R-:W-:Y:S05]  /*1050*/  CALL.REL.NOINC `($__internal_4_$__cuda_sm3x_div_rn_noftz_f32_slowpath) ;  /* 0x0000001000487944 */ /* 0x020fea0003c00000 */
.L_x_130:
[----:B------:R-:W-:Y:S05]  /*1060*/  BSYNC.RECONVERGENT B2 ;  /* 0x0000000000027941 */ /* 0x000fea0003800200 */
.L_x_129:
        /* <DEDUP_REMOVED lines=24> */
.L_x_132:
[----:B------:R-:W-:Y:S05]  /*11f0*/  BSYNC.RECONVERGENT B2 ;  /* 0x0000000000027941 */ /* 0x000fea0003800200 */
.L_x_131:
        /* <DEDUP_REMOVED lines=11> */
[----:B------:R-:W4:Y:S01]  /*12b0*/  MUFU.RCP R2, R7 ;  /* 0x0000000700027308 */ /* 0x000f220000001000 */
[----:B------:R-:W-:Y:S01]  /*12c0*/  BSSY.RECONVERGENT B2, `(.L_x_133) ;  /* 0x000000c000027945 */ /* 0x000fe20003800200 */
[----:B----4-:R-:W-:-:S04]  /*12d0*/  FFMA R27, R2, -R7, 1 ;  /* 0x3f800000021b7423 */ /* 0x010fc80000000807 */
[----:B------:R-:W-:Y:S02]  /*12e0*/  FFMA R2, R2, R27, R2 ;  /* 0x0000001b02027223 */ /* 0x000fe40000000002 */
[----:B--2---:R-:W2:Y:S02]  /*12f0*/  FCHK P0, R28, R7 ;  /* 0x000000071c007302 */ /* 0x004ea40000000000 */
[----:B0-----:R-:W-:-:S04]  /*1300*/  FFMA R3, R2, R28, RZ ;  /* 0x0000001c02037223 */ /* 0x001fc800000000ff */
[----:B------:R-:W-:Y:S01]  /*1310*/  FFMA R22, R3, -R7, R28 ;  /* 0x8000000703167223 */ /* 0x000fe2000000001c */
[----:B---3--:R-:W-:-:S03]  /*1320*/  FADD R16, R16, -R19 ;  /* 0x8000001310107221 */ /* 0x008fc60000000000 */
[----:B------:R-:W-:Y:S01]  /*1330*/  FFMA R2, R2, R22, R3 ;  /* 0x0000001602027223 */ /* 0x000fe20000000003 */
[----:B-12---:R-:W-:Y:S06]  /*1340*/  @!P0 BRA `(.L_x_134) ;  /* 0x00000000000c8947 */ /* 0x006fec0003800000 */
[----:B------:R-:W-:Y:S02]  /*1350*/  MOV R3, R28 ;  /* 0x0000001c00037202 */ /* 0x000fe40000000f00 */
[----:B------:R-:W-:-:S07]  /*1360*/  MOV R28, 0x1380 ;  /* 0x00001380001c7802 */ /* 0x000fce0000000f00 */
[----:B-----5:R-:W-:Y:S05]  /*1370*/  CALL.REL.NOINC `($__internal_4_$__cuda_sm3x_div_rn_noftz_f32_slowpath) ;  /* 0x0000000c00807944 */ /* 0x020fea0003c00000 */
.L_x_134:
[----:B------:R-:W-:Y:S05]  /*1380*/  BSYNC.RECONVERGENT B2 ;  /* 0x0000000000027941 */ /* 0x000fea0003800200 */
.L_x_133:
[----:B------:R-:W-:Y:S01]  /*1390*/  FADD R2, R16, R2 ;  /* 0x0000000210027221 */ /* 0x000fe20000000000 */
[----:B------:R-:W-:Y:S01]  /*13a0*/  IMAD.WIDE R20, R10, 0x4, R20 ;  /* 0x000000040a147825 */ /* 0x000fe200078e0214 */
[----:B------:R-:W-:-:S03]  /*13b0*/  LEA R5, R6, R5, 0x3 ;  /* 0x0000000506057211 */ /* 0x000fc600078e18ff */
[----:B-----5:R-:W-:-:S05]  /*13c0*/  FADD R17, R17, -R2 ;  /* 0x8000000211117221 */ /* 0x020fca0000000000 */
[----:B------:R0:W-:Y:S01]  /*13d0*/  STG.E desc[UR4][R20.64], R17 ;  /* 0x0000001114007986 */ /* 0x0001e2000c101904 */
[----:B------:R-:W-:Y:S05]  /*13e0*/  @P1 BRA `(.L_x_135) ;  /* 0xfffffff000c41947 */ /* 0x000fea000383ffff */
.L_x_118:
[----:B------:R-:W-:-:S13]  /*13f0*/  ISETP.NE.AND P0, PT, R8, RZ, PT ;  /* 0x000000ff0800720c */ /* 0x000fda0003f05270 */
[----:B-1----:R-:W-:Y:S05]  /*1400*/  @!P0 EXIT ;  /* 0x000000000000894d */ /* 0x002fea0003800000 */
[----:B------:R-:W-:Y:S02]  /*1410*/  ISETP.GE.U32.AND P0, PT, R8, 0x4, PT ;  /* 0x000000040800780c */ /* 0x000fe40003f06070 */
[----:B------:R-:W-:-:S11]  /*1420*/  LOP3.LUT R7, R11, 0x3, RZ, 0xc0, !PT ;  /* 0x000000030b077812 */ /* 0x000fd600078ec0ff */
[----:B------:R-:W-:Y:S05]  /*1430*/  @!P0 BRA `(.L_x_136) ;  /* 0x0000000400bc8947 */ /* 0x000fea0003800000 */
[----:B0-----:R-:W0:Y:S01]  /*1440*/  LDC.64 R16, c[0x0][0x388] ;  /* 0x0000e200ff107b82 */ /* 0x001e220000000a00 */
[----:B------:R-:W-:-:S07]  /*1450*/  IMAD R6, R10, R9, R26 ;  /* 0x000000090a067224 */ /* 0x000fce00078e021a */
[----:B------:R-:W1:Y:S08]  /*1460*/  LDC.64 R18, c[0x0][0x390] ;  /* 0x0000e400ff127b82 */ /* 0x000e700000000a00 */
[----:B------:R-:W2:Y:S01]  /*1470*/  LDC.64 R14, c[0x0][0x398] ;  /* 0x0000e600ff0e7b82 */ /* 0x000ea20000000a00 */
[----:B0-----:R-:W-:-:S07]  /*1480*/  IMAD.WIDE R16, R6, 0x4, R16 ;  /* 0x0000000406107825 */ /* 0x001fce00078e0210 */
[----:B------:R-:W0:Y:S01]  /*1490*/  LDC R23, c[0x0][0x3b8] ;  /* 0x0000ee00ff177b82 */ /* 0x000e220000000800 */
[----:B------:R-:W3:Y:S01]  /*14a0*/  LDG.E R20, desc[UR4][R16.64] ;  /* 0x0000000410147981 */ /* 0x000ee2000c1e1900 */
[----:B-1----:R-:W-:-:S05]  /*14b0*/  IMAD.WIDE R18, R6, 0x4, R18 ;  /* 0x0000000406127825 */ /* 0x002fca00078e0212 */
[----:B------:R-:W4:Y:S01]  /*14c0*/  LDG.E R4, desc[UR4][R18.64] ;  /* 0x0000000412047981 */ /* 0x000f22000c1e1900 */
[----:B------:R-:W-:-:S04]  /*14d0*/  IMAD.WIDE R12, R10, 0x4, R18 ;  /* 0x000000040a0c7825 */ /* 0x000fc800078e0212 */
[----:B--2---:R-:W-:Y:S01]  /*14e0*/  IMAD.WIDE R14, R6, 0x4, R14 ;  /* 0x00000004060e7825 */ /* 0x004fe200078e020e */
[----:B------:R-:W4:Y:S04]  /*14f0*/  LDG.E R3, desc[UR4][R12.64] ;  /* 0x000000040c037981 */ /* 0x000f28000c1e1900 */
[----:B------:R1:W5:Y:S01]  /*1500*/  LDG.E R5, desc[UR4][R14.64] ;  /* 0x000000040e057981 */ /* 0x000362000c1e1900 */
[----:B0-----:R-:W0:Y:S01]  /*1510*/  MUFU.RCP R2, R23 ;  /* 0x0000001700027308 */ /* 0x001e220000001000 */
[----:B------:R-:W-:Y:S01]  /*1520*/  BSSY.RECONVERGENT B2, `(.L_x_137) ;  /* 0x000000c000027945 */ /* 0x000fe20003800200 */
[----:B0-----:R-:W-:-:S04]  /*1530*/  FFMA R21, R2, -R23, 1 ;  /* 0x3f80000002157423 */ /* 0x001fc80000000817 */
[----:B------:R-:W-:Y:S02]  /*1540*/  FFMA R2, R2, R21, R2 ;  /* 0x0000001502027223 */ /* 0x000fe40000000002 */
[----:B---3--:R-:W0:Y:S02]  /*1550*/  FCHK P0, R20, R23 ;  /* 0x0000001714007302 */ /* 0x008e240000000000 */
[----:B------:R-:W-:-:S04]  /*1560*/  FFMA R21, R2, R20, RZ ;  /* 0x0000001402157223 */ /* 0x000fc800000000ff */
[----:B------:R-:W-:-:S04]  /*1570*/  FFMA R8, R21, -R23, R20 ;  /* 0x8000001715087223 */ /* 0x000fc80000000014 */
[----:B------:R-:W-:Y:S01]  /*1580*/  FFMA R2, R2, R8, R21 ;  /* 0x0000000802027223 */ /* 0x000fe20000000015 */
[----:B----4-:R-:W-:Y:S01]  /*1590*/  FADD R4, R4, -R3 ;  /* 0x8000000304047221 */ /* 0x010fe20000000000 */
[----:B01----:R-:W-:Y:S06]  /*15a0*/  @!P0 BRA `(.L_x_138) ;  /* 0x00000000000c8947 */ /* 0x003fec0003800000 */
[----:B------:R-:W-:Y:S02]  /*15b0*/  MOV R3, R20 ;  /* 0x0000001400037202 */ /* 0x000fe40000000f00 */
[----:B------:R-:W-:-:S07]  /*15c0*/  MOV R28, 0x15e0 ;  /* 0x000015e0001c7802 */ /* 0x000fce0000000f00 */
[----:B-----5:R-:W-:Y:S05]  /*15d0*/  CALL.REL.NOINC `($__internal_4_$__cuda_sm3x_div_rn_noftz_f32_slowpath) ;  /* 0x0000000800e87944 */ /* 0x020fea0003c00000 */
.L_x_138:
[----:B------:R-:W-:Y:S05]  /*15e0*/  BSYNC.RECONVERGENT B2 ;  /* 0x0000000000027941 */ /* 0x000fea0003800200 */
.L_x_137:
[----:B------:R-:W0:Y:S01]  /*15f0*/  LDC.64 R18, c[0x0][0x380] ;  /* 0x0000e000ff127b82 */ /* 0x000e220000000a00 */
[----:B------:R-:W-:-:S04]  /*1600*/  FADD R2, R4, R2 ;  /* 0x0000000204027221 */ /* 0x000fc80000000000 */
[----:B-----5:R-:W-:Y:S01]  /*1610*/  FADD R3, R5, -R2 ;  /* 0x8000000205037221 */ /* 0x020fe20000000000 */
[----:B------:R-:W-:Y:S02]  /*1620*/  IMAD.WIDE R4, R10, 0x4, R16 ;  /* 0x000000040a047825 */ /* 0x000fe400078e0210 */
[----:B------:R-:W1:Y:S02]  /*1630*/  LDC R23, c[0x0][0x3b8] ;  /* 0x0000ee00ff177b82 */ /* 0x000e640000000800 */
[----:B0-----:R-:W-:-:S05]  /*1640*/  IMAD.WIDE R18, R6, 0x4, R18 ;  /* 0x0000000406127825 */ /* 0x001fca00078e0212 */
[----:B------:R0:W-:Y:S04]  /*1650*/  STG.E desc[UR4][R18.64], R3 ;  /* 0x0000000312007986 */ /* 0x0001e8000c101904 */
[----:B------:R-:W2:Y:S01]  /*1660*/  LDG.E R22, desc[UR4][R4.64] ;  /* 0x0000000404167981 */ /* 0x000ea2000c1e1900 */
[----:B------:R-:W-:-:S03]  /*1670*/  IMAD.WIDE R16, R10, 0x4, R12 ;  /* 0x000000040a107825 */ /* 0x000fc600078e020c */
[----:B------:R-:W3:Y:S01]  /*1680*/  LDG.E R6, desc[UR4][R12.64] ;  /* 0x000000040c067981 */ /* 0x000ee2000c1e1900 */
[----:B------:R-:W-:-:S03]  /*1690*/  IMAD.WIDE R14, R10, 0x4, R14 ;  /* 0x000000040a0e7825 */ /* 0x000fc600078e020e */
[----:B------:R-:W3:Y:S04]  /*16a0*/  LDG.E R21, desc[UR4][R16.64] ;  /* 0x0000000410157981 */ /* 0x000ee8000c1e1900 */
[----:B------:R4:W5:Y:S01]  /*16b0*/  LDG.E R8, desc[UR4][R14.64] ;  /* 0x000000040e087981 */ /* 0x000962000c1e1900 */
[----:B-1----:R-:W1:Y:S01]  /*16c0*/  MUFU.RCP R2, R23 ;  /* 0x0000001700027308 */ /* 0x002e620000001000 */
[----:B------:R-:W-:Y:S01]  /*16d0*/  BSSY.RECONVERGENT B2, `(.L_x_139) ;  /* 0x000000c000027945 */ /* 0x000fe20003800200 */
[----:B-1----:R-:W-:-:S04]  /*16e0*/  FFMA R25, R2, -R23, 1 ;  /* 0x3f80000002197423 */ /* 0x002fc80000000817 */
[----:B------:R-:W-:Y:S02]  /*16f0*/  FFMA R2, R2, R25, R2 ;  /* 0x0000001902027223 */ /* 0x000fe40000000002 */
[----:B--2---:R-:W1:Y:S02]  /*1700*/  FCHK P0, R22, R23 ;  /* 0x0000001716007302 */ /* 0x004e640000000000 */
[----:B0-----:R-:W-:-:S04]  /*1710*/  FFMA R3, R2, R22, RZ ;  /* 0x0000001602037223 */ /* 0x001fc800000000ff */
[----:B------:R-:W-:Y:S01]  /*1720*/  FFMA R20, R3, -R23, R22 ;  /* 0x8000001703147223 */ /* 0x000fe20000000016 */
[----:B---3--:R-:W-:-:S03]  /*1730*/  FADD R6, R6, -R21 ;  /* 0x8000001506067221 */ /* 0x008fc60000000000 */
[----:B------:R-:W-:Y:S01]  /*1740*/  FFMA R2, R2, R20, R3 ;  /* 0x0000001402027223 */ /* 0x000fe20000000003 */
[----:B-1--4-:R-:W-:Y:S06]  /*1750*/  @!P0 BRA `(.L_x_140) ;  /* 0x00000000000c8947 */ /* 0x012fec0003800000 */
[----:B------:R-:W-:Y:S02]  /*1760*/  MOV R3, R22 ;  /* 0x0000001600037202 */ /* 0x000fe40000000f00 */
[----:B------:R-:W-:-:S07]  /*1770*/  MOV R28, 0x1790 ;  /* 0x00001790001c7802 */ /* 0x000fce0000000f00 */
[----:B-----5:R-:W-:Y:S05]  /*1780*/  CALL.REL.NOINC `($__internal_4_$__cuda_sm3x_div_rn_noftz_f32_slowpath) ;  /* 0x00000008007c7944 */ /* 0x020fea0003c00000 */
.L_x_140:
[----:B------:R-:W-:Y:S05]  /*1790*/  BSYNC.RECONVERGENT B2 ;  /* 0x0000000000027941 */ /* 0x000fea0003800200 */
.L_x_139:
[----:B------:R-:W-:Y:S01]  /*17a0*/  FADD R3, R6, R2 ;  /* 0x0000000206037221 */ /* 0x000fe20000000000 */
[----:B------:R-:W-:Y:S01]  /*17b0*/  IMAD.WIDE R18, R10, 0x4, R18 ;  /* 0x000000040a127825 */ /* 0x000fe200078e0212 */
[----:B------:R-:W0:Y:S03]  /*17c0*/  LDC R25, c[0x0][0x3b8] ;  /* 0x0000ee00ff197b82 */ /* 0x000e260000000800 */
        /* <DEDUP_REMOVED lines=9> */
[----:B0-----:R-:W0:Y:S01]  /*1860*/  MUFU.RCP R2, R25 ;  /* 0x0000001900027308 */ /* 0x001e220000001000 */
[----:B------:R-:W-:Y:S01]  /*1870*/  BSSY.RECONVERGENT B2, `(.L_x_141) ;  /* 0x000000c000027945 */ /* 0x000fe20003800200 */
[----:B0-----:R-:W-:-:S04]  /*1880*/  FFMA R27, R2, -R25, 1 ;  /* 0x3f800000021b7423 */ /* 0x001fc80000000819 */
[----:B------:R-:W-:Y:S02]  /*1890*/  FFMA R2, R2, R27, R2 ;  /* 0x0000001b02027223 */ /* 0x000fe40000000002 */
[----:B--2---:R-:W0:Y:S02]  /*18a0*/  FCHK P0, R8, R25 ;  /* 0x0000001908007302 */ /* 0x004e240000000000 */
[----:B-1----:R-:W-:-:S04]  /*18b0*/  FFMA R3, R2, R8, RZ ;  /* 0x0000000802037223 */ /* 0x002fc800000000ff */
[----:B------:R-:W-:Y:S01]  /*18c0*/  FFMA R6, R3, -R25, R8 ;  /* 0x8000001903067223 */ /* 0x000fe20000000008 */
[----:B---3--:R-:W-:-:S03]  /*18d0*/  FADD R4, R4, -R23 ;  /* 0x8000001704047221 */ /* 0x008fc60000000000 */
[----:B------:R-:W-:Y:S01]  /*18e0*/  FFMA R2, R2, R6, R3 ;  /* 0x0000000602027223 */ /* 0x000fe20000000003 */
[----:B0---4-:R-:W-:Y:S06]  /*18f0*/  @!P0 BRA `(.L_x_142) ;  /* 0x00000000000c8947 */ /* 0x011fec0003800000 */
[----:B------:R-:W-:Y:S02]  /*1900*/  MOV R3, R8 ;  /* 0x0000000800037202 */ /* 0x000fe40000000f00 */
[----:B------:R-:W-:-:S07]  /*1910*/  MOV R28, 0x1930 ;  /* 0x00001930001c7802 */ /* 0x000fce0000000f00 */
[----:B-----5:R-:W-:Y:S05]  /*1920*/  CALL.REL.NOINC `($__internal_4_$__cuda_sm3x_div_rn_noftz_f32_slowpath) ;  /* 0x0000000800147944 */ /* 0x020fea0003c00000 */
.L_x_142:
[----:B------:R-:W-:Y:S05]  /*1930*/  BSYNC.RECONVERGENT B2 ;  /* 0x0000000000027941 */ /* 0x000fea0003800200 */
.L_x_141:
[----:B------:R-:W-:Y:S01]  /*1940*/  FADD R2, R4, R2 ;  /* 0x0000000204027221 */ /* 0x000fe20000000000 */
[C---:B------:R-:W-:Y:S01]  /*1950*/  IMAD.WIDE R18, R10.reuse, 0x4, R18 ;  /* 0x000000040a127825 */ /* 0x040fe200078e0212 */
        /* <DEDUP_REMOVED lines=23> */
.L_x_144:
[----:B------:R-:W-:Y:S05]  /*1ad0*/  BSYNC.RECONVERGENT B2 ;  /* 0x0000000000027941 */ /* 0x000fea0003800200 */
.L_x_143:
[----:B------:R-:W-:Y:S01]  /*1ae0*/  FADD R2, R4, R2 ;  /* 0x0000000204027221 */ /* 0x000fe20000000000 */
[----:B------:R-:W-:Y:S01]  /*1af0*/  IMAD.WIDE R18, R10, 0x4, R18 ;  /* 0x000000040a127825 */ /* 0x000fe200078e0212 */
[----:B------:R-:W-:-:S03]  /*1b00*/  IADD3 R9, PT, PT, R9, 0x4, RZ ;  /* 0x0000000409097810 */ /* 0x000fc60007ffe0ff */
[----:B-----5:R-:W-:-:S05]  /*1b10*/  FADD R5, R5, -R2 ;  /* 0x8000000205057221 */ /* 0x020fca0000000000 */
[----:B------:R1:W-:Y:S02]  /*1b20*/  STG.E desc[UR4][R18.64], R5 ;  /* 0x0000000512007986 */ /* 0x0003e4000c101904 */
.L_x_136:
[----:B------:R-:W-:-:S13]  /*1b30*/  ISETP.NE.AND P0, PT, R7, RZ, PT ;  /* 0x000000ff0700720c */ /* 0x000fda0003f05270 */
[----:B------:R-:W-:Y:S05]  /*1b40*/  @!P0 EXIT ;  /* 0x000000000000894d */ /* 0x000fea0003800000 */
[----:B------:R-:W-:-:S13]  /*1b50*/  ISETP.NE.AND P0, PT, R7, 0x1, PT ;  /* 0x000000010700780c */ /* 0x000fda0003f05270 */
[----:B------:R-:W-:Y:S05]  /*1b60*/  @!P0 BRA `(.L_x_145) ;  /* 0x0000000000f08947 */ /* 0x000fea0003800000 */
[----:B------:R-:W2:Y:S01]  /*1b70*/  LDC.64 R12, c[0x0][0x388] ;  /* 0x0000e200ff0c7b82 */ /* 0x000ea20000000a00 */
[----:B------:R-:W-:-:S07]  /*1b80*/  IMAD R4, R10, R9, R26 ;  /* 0x000000090a047224 */ /* 0x000fce00078e021a */
[----:B-1----:R-:W1:Y:S08]  /*1b90*/  LDC.64 R18, c[0x0][0x390] ;  /* 0x0000e400ff127b82 */ /* 0x002e700000000a00 */
[----:B0-----:R-:W0:Y:S01]  /*1ba0*/  LDC.64 R16, c[0x0][0x398] ;  /* 0x0000e600ff107b82 */ /* 0x001e220000000a00 */
[----:B--2---:R-:W-:-:S07]  /*1bb0*/  IMAD.WIDE R12, R4, 0x4, R12 ;  /* 0x00000004040c7825 */ /* 0x004fce00078e020c */
[----:B------:R-:W2:Y:S01]  /*1bc0*/  LDC R7, c[0x0][0x3b8] ;  /* 0x0000ee00ff077b82 */ /* 0x000ea20000000800 */
[----:B------:R-:W3:Y:S01]  /*1bd0*/  LDG.E R22, desc[UR4][R12.64] ;  /* 0x000000040c167981 */ /* 0x000ee2000c1e1900 */
[----:B-1----:R-:W-:-:S05]  /*1be0*/  IMAD.WIDE R18, R4, 0x4, R18 ;  /* 0x0000000404127825 */ /* 0x002fca00078e0212 */
[----:B------:R-:W4:Y:S01]  /*1bf0*/  LDG.E R5, desc[UR4][R18.64] ;  /* 0x0000000412057981 */ /* 0x000f22000c1e1900 */
[----:B------:R-:W-:-:S04]  /*1c00*/  IMAD.WIDE R14, R10, 0x4, R18 ;  /* 0x000000040a0e7825 */ /* 0x000fc800078e0212 */
[----:B0-----:R-:W-:Y:S01]  /*1c10*/  IMAD.WIDE R16, R4, 0x4, R16 ;  /* 0x0000000404107825 */ /* 0x001fe200078e0210 */
[----:B------:R-:W4:Y:S04]  /*1c20*/  LDG.E R8, desc[UR4][R14.64] ;  /* 0x000000040e087981 */ /* 0x000f28000c1e1900 */
[----:B------:R0:W5:Y:S01]  /*1c30*/  LDG.E R6, desc[UR4][R16.64] ;  /* 0x0000000410067981 */ /* 0x000162000c1e1900 */
[----:B--2---:R-:W1:Y:S01]  /*1c40*/  MUFU.RCP R2, R7 ;  /* 0x0000000700027308 */ /* 0x004e620000001000 */
[----:B------:R-:W-:Y:S01]  /*1c50*/  BSSY.RECONVERGENT B2, `(.L_x_146) ;  /* 0x000000d000027945 */ /* 0x000fe20003800200 */
[----:B-1----:R-:W-:-:S04]  /*1c60*/  FFMA R3, R2, -R7, 1 ;  /* 0x3f80000002037423 */ /* 0x002fc80000000807 */
[----:B------:R-:W-:Y:S02]  /*1c70*/  FFMA R2, R2, R3, R2 ;  /* 0x0000000302027223 */ /* 0x000fe40000000002 */
[----:B---3--:R-:W1:Y:S02]  /*1c80*/  FCHK P0, R22, R7 ;  /* 0x0000000716007302 */ /* 0x008e640000000000 */
        /* <DEDUP_REMOVED lines=8> */
[----:B------:R-:W-:-:S07]  /*1d10*/  MOV R20, R2 ;  /* 0x0000000200147202 */ /* 0x000fce0000000f00 */
.L_x_147:
[----:B------:R-:W-:Y:S05]  /*1d20*/  BSYNC.RECONVERGENT B2 ;  /* 0x0000000000027941 */ /* 0x000fea0003800200 */
.L_x_146:
[----:B------:R-:W0:Y:S01]  /*1d30*/  LDC.64 R2, c[0x0][0x380] ;  /* 0x0000e000ff027b82 */ /* 0x000e220000000a00 */
[----:B------:R-:W-:Y:S01]  /*1d40*/  FADD R5, R5, R20 ;  /* 0x0000001405057221 */ /* 0x000fe20000000000 */
[----:B------:R-:W-:-:S04]  /*1d50*/  IMAD.WIDE R18, R10, 0x4, R12 ;  /* 0x000000040a127825 */ /* 0x000fc800078e020c */
[----:B-----5:R-:W-:Y:S01]  /*1d60*/  FADD R21, R6, -R5 ;  /* 0x8000000506157221 */ /* 0x020fe20000000000 */
[----:B------:R-:W-:Y:S01]  /*1d70*/  IMAD.WIDE R12, R10, 0x4, R14 ;  /* 0x000000040a0c7825 */ /* 0x000fe200078e020e */
[----:B------:R-:W1:Y:S03]  /*1d80*/  LDC R23, c[0x0][0x3b8] ;  /* 0x0000ee00ff177b82 */ /* 0x000e660000000800 */
[----:B0-----:R-:W-:-:S05]  /*1d90*/  IMAD.WIDE R4, R4, 0x4, R2 ;  /* 0x0000000404047825 */ /* 0x001fca00078e0202 */
[----:B------:R0:W-:Y:S04]  /*1da0*/  STG.E desc[UR4][R4.64], R21 ;  /* 0x0000001504007986 */ /* 0x0001e8000c101904 */
[----:B------:R-:W2:Y:S01]  /*1db0*/  LDG.E R18, desc[UR4][R18.64] ;  /* 0x0000000412127981 */ /* 0x000ea2000c1e1900 */
[----:B------:R-:W-:-:S03]  /*1dc0*/  IMAD.WIDE R16, R10, 0x4, R16 ;  /* 0x000000040a107825 */ /* 0x000fc600078e0210 */
[----:B------:R-:W3:Y:S04]  /*1dd0*/  LDG.E R6, desc[UR4][R14.64] ;  /* 0x000000040e067981 */ /* 0x000ee8000c1e1900 */
[----:B------:R-:W3:Y:S04]  /*1de0*/  LDG.E R13, desc[UR4][R12.64] ;  /* 0x000000040c0d7981 */ /* 0x000ee8000c1e1900 */
[----:B------:R0:W5:Y:S01]  /*1df0*/  LDG.E R7, desc[UR4][R16.64] ;  /* 0x0000000410077981 */ /* 0x000162000c1e1900 */
[----:B-1----:R-:W1:Y:S01]  /*1e00*/  MUFU.RCP R2, R23 ;  /* 0x0000001700027308 */ /* 0x002e620000001000 */
        /* <DEDUP_REMOVED lines=12> */
.L_x_149:
[----:B------:R-:W-:Y:S05]  /*1ed0*/  BSYNC.RECONVERGENT B2 ;  /* 0x0000000000027941 */ /* 0x000fea0003800200 */
.L_x_148:
[----:B------:R-:W-:Y:S01]  /*1ee0*/  FADD R2, R6, R2 ;  /* 0x0000000206027221 */ /* 0x000fe20000000000 */
[----:B------:R-:W-:Y:S01]  /*1ef0*/  IMAD.WIDE R4, R10, 0x4, R4 ;  /* 0x000000040a047825 */ /* 0x000fe200078e0204 */
[----:B------:R-:W-:-:S03]  /*1f00*/  IADD3 R9, PT, PT, R9, 0x2, RZ ;  /* 0x0000000209097810 */ /* 0x000fc60007ffe0ff */
[----:B-----5:R-:W-:-:S05]  /*1f10*/  FADD R7, R7, -R2 ;  /* 0x8000000207077221 */ /* 0x020fca0000000000 */
[----:B------:R2:W-:Y:S02]  /*1f20*/  STG.E desc[UR4][R4.64], R7 ;  /* 0x0000000704007986 */ /* 0x0005e4000c101904 */
.L_x_145:
[----:B------:R-:W-:-:S04]  /*1f30*/  LOP3.LUT R11, R11, 0x1, RZ, 0xc0, !PT ;  /* 0x000000010b0b7812 */ /* 0x000fc800078ec0ff */
[----:B------:R-:W-:-:S13]  /*1f40*/  ISETP.NE.U32.AND P0, PT, R11, 0x1, PT ;  /* 0x000000010b00780c */ /* 0x000fda0003f05070 */
[----:B------:R-:W-:Y:S05]  /*1f50*/  @P0 EXIT ;  /* 0x000000000000094d */ /* 0x000fea0003800000 */
[----:B------:R-:W3:Y:S01]  /*1f60*/  LDC.64 R14, c[0x0][0x388] ;  /* 0x0000e200ff0e7b82 */ /* 0x000ee20000000a00 */
[----:B------:R-:W-:-:S07]  /*1f70*/  IMAD R9, R10, R9, R26 ;  /* 0x000000090a097224 */ /* 0x000fce00078e021a */
[----:B------:R-:W4:Y:S08]  /*1f80*/  LDC.64 R12, c[0x0][0x390] ;  /* 0x0000e400ff0c7b82 */ /* 0x000f300000000a00 */
[----:B--2---:R-:W2:Y:S01]  /*1f90*/  LDC.64 R6, c[0x0][0x398] ;  /* 0x0000e600ff067b82 */ /* 0x004ea20000000a00 */
[----:B---3--:R-:W-:-:S07]  /*1fa0*/  IMAD.WIDE R14, R9, 0x4, R14 ;  /* 0x00000004090e7825 */ /* 0x008fce00078e020e */
[----:B0-----:R-:W0:Y:S01]  /*1fb0*/  LDC R17, c[0x0][0x3b8] ;  /* 0x0000ee00ff117b82 */ /* 0x001e220000000800 */
[----:B------:R-:W3:Y:S01]  /*1fc0*/  LDG.E R14, desc[UR4][R14.64] ;  /* 0x000000040e0e7981 */ /* 0x000ee2000c1e1900 */
[----:B----4-:R-:W-:-:S05]  /*1fd0*/  IMAD.WIDE R12, R9, 0x4, R12 ;  /* 0x00000004090c7825 */ /* 0x010fca00078e020c */
[----:B------:R-:W4:Y:S01]  /*1fe0*/  LDG.E R4, desc[UR4][R12.64] ;  /* 0x000000040c047981 */ /* 0x000f22000c1e1900 */
[----:B------:R-:W-:-:S04]  /*1ff0*/  IMAD.WIDE R10, R10, 0x4, R12 ;  /* 0x000000040a0a7825 */ /* 0x000fc800078e020c */
[----:B--2---:R-:W-:Y:S02]  /*2000*/  IMAD.WIDE R6, R9, 0x4, R6 ;  /* 0x0000000409067825 */ /* 0x004fe400078e0206 */
[----:B------:R-:W4:Y:S04]  /*2010*/  LDG.E R11, desc[UR4][R10.64] ;  /* 0x000000040a0b7981 */ /* 0x000f28000c1e1900 */
[----:B-1----:R1:W5:Y:S01]  /*2020*/  LDG.E R5, desc[UR4][R6.64] ;  /* 0x0000000406057981 */ /* 0x002362000c1e1900 */
[----:B0-----:R-:W0:Y:S01]  /*2030*/  MUFU.RCP R2, R17 ;  /* 0x0000001100027308 */ /* 0x001e220000001000 */
[----:B------:R-:W-:Y:S01]  /*2040*/  BSSY.RECONVERGENT B2, `(.L_x_150) ;  /* 0x000000d000027945 */ /* 0x000fe20003800200 */
[----:B0-----:R-:W-:-:S04]  /*2050*/  FFMA R3, R2, -R17, 1 ;  /* 0x3f80000002037423 */ /* 0x001fc80000000811 */
[----:B------:R-:W-:Y:S02]  /*2060*/  FFMA R2, R2, R3, R2 ;  /* 0x0000000302027223 */ /* 0x000fe40000000002 */
[----:B---3--:R-:W0:Y:S02]  /*2070*/  FCHK P0, R14, R17 ;  /* 0x000000110e007302 */ /* 0x008e240000000000 */
[----:B------:R-:W-:-:S04]  /*2080*/  FFMA R3, R2, R14, RZ ;  /* 0x0000000e02037223 */ /* 0x000fc800000000ff */
[----:B------:R-:W-:Y:S01]  /*2090*/  FFMA R8, R3, -R17, R14 ;  /* 0x8000001103087223 */ /* 0x000fe2000000000e */
[----:B----4-:R-:W-:-:S03]  /*20a0*/  FADD R4, R4, -R11 ;  /* 0x8000000b04047221 */ /* 0x010fc60000000000 */
[----:B------:R-:W-:Y:S01]  /*20b0*/  FFMA R11, R2, R8, R3 ;  /* 0x00000008020b7223 */ /* 0x000fe20000000003 */
[----:B01----:R-:W-:Y:S06]  /*20c0*/  @!P0 BRA `(.L_x_151) ;  /* 0x0000000000108947 */ /* 0x003fec0003800000 */
[----:B------:R-:W-:Y:S02]  /*20d0*/  MOV R3, R14 ;  /* 0x0000000e00037202 */ /* 0x000fe40000000f00 */
[----:B------:R-:W-:-:S07]  /*20e0*/  MOV R28, 0x2100 ;  /* 0x00002100001c7802 */ /* 0x000fce0000000f00 */
[----:B-----5:R-:W-:Y:S05]  /*20f0*/  CALL.REL.NOINC `($__internal_4_$__cuda_sm3x_div_rn_noftz_f32_slowpath) ;  /* 0x0000000000207944 */ /* 0x020fea0003c00000 */
[----:B------:R-:W-:-:S07]  /*2100*/  MOV R11, R2 ;  /* 0x00000002000b7202 */ /* 0x000fce0000000f00 */
.L_x_151:
[----:B------:R-:W-:Y:S05]  /*2110*/  BSYNC.RECONVERGENT B2 ;  /* 0x0000000000027941 */ /* 0x000fea0003800200 */
.L_x_150:
[----:B------:R-:W0:Y:S01]  /*2120*/  LDC.64 R2, c[0x0][0x380] ;  /* 0x0000e000ff027b82 */ /* 0x000e220000000a00 */
[----:B------:R-:W-:-:S04]  /*2130*/  FADD R4, R4, R11 ;  /* 0x0000000b04047221 */ /* 0x000fc80000000000 */
[----:B-----5:R-:W-:Y:S01]  /*2140*/  FADD R5, R5, -R4 ;  /* 0x8000000405057221 */ /* 0x020fe20000000000 */
[----:B0-----:R-:W-:-:S05]  /*2150*/  IMAD.WIDE R2, R9, 0x4, R2 ;  /* 0x0000000409027825 */ /* 0x001fca00078e0202 */
[----:B------:R-:W-:Y:S01]  /*2160*/  STG.E desc[UR4][R2.64], R5 ;  /* 0x0000000502007986 */ /* 0x000fe2000c101904 */
[----:B------:R-:W-:Y:S05]  /*2170*/  EXIT ;  /* 0x000000000000794d */ /* 0x000fea0003800000 */
        .weak           $__internal_4_$__cuda_sm3x_div_rn_noftz_f32_slowpath
        .type           $__internal_4_$__cuda_sm3x_div_rn_noftz_f32_slowpath,@function
        .size           $__internal_4_$__cuda_sm3x_div_rn_noftz_f32_slowpath,(.L_x_168 - $__internal_4_$__cuda_sm3x_div_rn_noftz_f32_slowpath)
$__internal_4_$__cuda_sm3x_div_rn_noftz_f32_slowpath:
        /* <DEDUP_REMOVED lines=35> */
.L_x_153:
[----:B------:R-:W-:Y:S01]  /*23b0*/  LEA R31, R27, 0xc0800000, 0x17 ;  /* 0xc08000001b1f7811 */ /* 0x000fe200078eb8ff */
[----:B------:R-:W-:Y:S03]  /*23c0*/  BSSY.RECONVERGENT B1, `(.L_x_158) ;  /* 0x0000036000017945 */ /* 0x000fe60003800200 */
[----:B------:R-:W-:Y:S02]  /*23d0*/  IADD3 R36, PT, PT, -R31, R32, RZ ;  /* 0x000000201f247210 */ /* 0x000fe40007ffe1ff */
[----:B------:R-:W-:Y:S02]  /*23e0*/  IADD3 R32, PT, PT, R2, -0x7f, RZ ;  /* 0xffffff8102207810 */ /* 0x000fe40007ffe0ff */
[----:B------:R-:W0:Y:S01]  /*23f0*/  MUFU.RCP R30, R36 ;  /* 0x00000024001e7308 */ /* 0x000e220000001000 */
[----:B------:R-:W-:Y:S02]  /*2400*/  FADD.FTZ R31, -R36, -RZ ;  /* 0x800000ff241f7221 */ /* 0x000fe40000010100 */
[C---:B------:R-:W-:Y:S01]  /*2410*/  IMAD R2, R32.reuse, -0x800000, R3 ;  /* 0xff80000020027824 */ /* 0x040fe200078e0203 */
[----:B------:R-:W-:-:S04]  /*2420*/  IADD3 R32, PT, PT, R32, 0x7f, -R27 ;  /* 0x0000007f20207810 */ /* 0x000fc80007ffe81b */
[----:B------:R-:W-:Y:S01]  /*2430*/  IADD3 R29, PT, PT, R32, R29, RZ ;  /* 0x0000001d201d7210 */ /* 0x000fe20007ffe0ff */
        /* <DEDUP_REMOVED lines=23> */
[----:B------:R-:W-:Y:S02]  /*25b0*/  IADD3 R30, PT, PT, R3, 0x20, RZ ;  /* 0x00000020031e7810 */ /* 0x000fe40007ffe0ff */
[----:B------:R-:W-:Y:S02]  /*25c0*/  LOP3.LUT R27, R27, 0x7fffff, RZ, 0xc0, !PT ;  /* 0x007fffff1b1b7812 */ /* 0x000fe400078ec0ff */
[----:B------:R-:W-:Y:S02]  /*25d0*/  ISETP.NE.AND P3, PT, R3, RZ, PT ;  /* 0x000000ff0300720c */ /* 0x000fe40003f65270 */
        /* <DEDUP_REMOVED lines=16> */
.L_x_160:
[----:B------:R-:W-:-:S04]  /*26e0*/  LOP3.LUT R2, R2, 0x80000000, RZ, 0xc0, !PT ;  /* 0x8000000002027812 */ /* 0x000fc800078ec0ff */
[----:B------:R-:W-:Y:S01]  /*26f0*/  LOP3.LUT R2, R2, 0x7f800000, RZ, 0xfc, !PT ;  /* 0x7f80000002027812 */ /* 0x000fe200078efcff */
[----:B------:R-:W-:Y:S06]  /*2700*/  BRA `(.L_x_161) ;  /* 0x0000000000047947 */ /* 0x000fec0003800000 */
.L_x_159:
[----:B------:R-:W-:-:S07]  /*2710*/  LEA R2, R29, R2, 0x17 ;  /* 0x000000021d027211 */ /* 0x000fce00078eb8ff */
.L_x_161:
[----:B------:R-:W-:Y:S05]  /*2720*/  BSYNC.RECONVERGENT B1 ;  /* 0x0000000000017941 */ /* 0x000fea0003800200 */
.L_x_158:
[----:B------:R-:W-:Y:S05]  /*2730*/  BRA `(.L_x_162) ;  /* 0x0000000000207947 */ /* 0x000fea0003800000 */
.L_x_157:
[----:B------:R-:W-:-:S04]  /*2740*/  LOP3.LUT R3, R32, 0x80000000, R3, 0x48, !PT ;  /* 0x8000000020037812 */ /* 0x000fc800078e4803 */
[----:B------:R-:W-:Y:S01]  /*2750*/  LOP3.LUT R2, R3, 0x7f800000, RZ, 0xfc, !PT ;  /* 0x7f80000003027812 */ /* 0x000fe200078efcff */
[----:B------:R-:W-:Y:S06]  /*2760*/  BRA `(.L_x_162) ;  /* 0x0000000000147947 */ /* 0x000fec0003800000 */
.L_x_156:
[----:B------:R-:W-:Y:S01]  /*2770*/  LOP3.LUT R2, R32, 0x80000000, R3, 0x48, !PT ;  /* 0x8000000020027812 */ /* 0x000fe200078e4803 */
[----:B------:R-:W-:Y:S06]  /*2780*/  BRA `(.L_x_162) ;  /* 0x00000000000c7947 */ /* 0x000fec0003800000 */
.L_x_155:
[----:B------:R-:W0:Y:S01]  /*2790*/  MUFU.RSQ R2, -QNAN ;  /* 0xffc0000000027908 */ /* 0x000e220000001400 */
[----:B------:R-:W-:Y:S05]  /*27a0*/  BRA `(.L_x_162) ;  /* 0x0000000000047947 */ /* 0x000fea0003800000 */
.L_x_154:
[----:B------:R-:W-:-:S07]  /*27b0*/  FADD.FTZ R2, R3, R0 ;  /* 0x0000000003027221 */ /* 0x000fce0000010000 */
.L_x_162:
[----:B------:R-:W-:Y:S05]  /*27c0*/  BSYNC.RECONVERGENT B0 ;  /* 0x0000000000007941 */ /* 0x000fea0003800200 */
.L_x_152:
[----:B------:R-:W-:-:S04]  /*27d0*/  HFMA2 R29, -RZ, RZ, 0, 0 ;  /* 0x00000000ff1d7431 */ /* 0x000fc800000001ff */
[----:B0-----:R-:W-:Y:S05]  /*27e0*/  RET.REL.NODEC R28 `(_Z8updateP1PfS_S_S_S_S_S_fiiii) ;  /* 0xffffffd81c047950 */ /* 0x001fea0003c3ffff */
.L_x_163:
        /* <DEDUP_REMOVED lines=9> */
.L_x_168:


//--------------------- .nv.shared.reserved.0     --------------------------
	.section	.nv.shared.reserved.0,"aw",@nobits
	.weak		__nv_reservedSMEM_offset_0_alias
	.size		__nv_reservedSMEM_offset_0_alias, 0, 64
	.other		__nv_reservedSMEM_offset_0_alias,@"STO_CUDA_RESERVED_SHARED STV_DEFAULT"
__nv_reservedSMEM_offset_0_alias:
	.zero		0
	.zero		64


//--------------------- .nv.constant0._Z24resolveBoundaryCondtionsPfiiii --------------------------
	.section	.nv.constant0._Z24resolveBoundaryCondtionsPfiiii,"a",@progbits
	.sectionflags	@""
	.align	4
.nv.constant0._Z24resolveBoundaryCondtionsPfiiii:
	.zero		920


//--------------------- .nv.constant0._Z17errorAccumulationPfjj --------------------------
	.section	.nv.constant0._Z17errorAccumulationPfjj,"a",@progbits
	.sectionflags	@""
	.align	4
.nv.constant0._Z17errorAccumulationPfjj:
	.zero		912


//--------------------- .nv.constant0._Z13updatePstMultPfS_S_S_S_S_S_S_S_fiiii --------------------------
	.section	.nv.constant0._Z13updatePstMultPfS_S_S_S_S_S_S_S_fiiii,"a",@progbits
	.sectionflags	@""
	.align	4
.nv.constant0._Z13updatePstMultPfS_S_S_S_S_S_S_S_fiiii:
	.zero		988


//--------------------- .nv.constant0._Z14projStep2TotalPfS_S_S_iiii --------------------------
	.section	.nv.constant0._Z14projStep2TotalPfS_S_S_iiii,"a",@progbits
	.sectionflags	@""
	.align	4
.nv.constant0._Z14projStep2TotalPfS_S_S_iiii:
	.zero		944


//--------------------- .nv.constant0._Z14projStep1alphaPfS_S_S_S_iiii --------------------------
	.section	.nv.constant0._Z14projStep1alphaPfS_S_S_S_iiii,"a",@progbits
	.sectionflags	@""
	.align	4
.nv.constant0._Z14projStep1alphaPfS_S_S_S_iiii:
	.zero		952


//--------------------- .nv.constant0._Z7updatePPfS_S_fS_iiii --------------------------
	.section	.nv.constant0._Z7updatePPfS_S_fS_iiii,"a",@progbits
	.sectionflags	@""
	.align	4
.nv.constant0._Z7updatePPfS_S_fS_iiii:
	.zero		952


//--------------------- .nv.constant0._Z8updateP1PfS_S_S_S_S_S_fiiii --------------------------
	.section	.nv.constant0._Z8updateP1PfS_S_S_S_S_S_fiiii,"a",@progbits
	.sectionflags	@""
	.align	4
.nv.constant0._Z8updateP1PfS_S_S_S_S_S_fiiii:
	.zero		972


//--------------------- SYMBOLS --------------------------

	.type		.nv.reservedSmem.offset0,@object
	.size		.nv.reservedSmem.offset0,0x4
